	.target	sm_100a

	.elftype	@"ET_EXEC"


//--------------------- .note.nv.tkinfo           --------------------------
	.section	.note.nv.tkinfo,"",@"SHT_NOTE"
	.sectionflags	@"SHF_NOTE_NV_TKINFO"
	.tkinfo
        /*0018*/ 	.word	0x00000002
        /*0030*/ 	.string	""
        /*0030*/ 	.string	"ptxas"
        /*0030*/ 	.string	"Cuda compilation tools, release 13.0, V13.0.88"
        /*0030*/ 	.string	"Build cuda_13.0.r13.0/compiler.36424714_0"
        /*0030*/ 	.string	"-arch sm_100a -m 64 "



//--------------------- .note.nv.cuinfo           --------------------------
	.section	.note.nv.cuinfo,"",@"SHT_NOTE"
	.sectionflags	@"SHF_NOTE_NV_CUINFO"
        /*0018*/ 	.short	0x0002
        /*001a*/ 	.short	0x0064
        /*001c*/ 	.short	0x0082
	.zero		2


//--------------------- .nv.info                  --------------------------
	.section	.nv.info,"",@"SHT_CUDA_INFO"
	.align	4


	//----- nvinfo : EIATTR_REGCOUNT
	.align		4
        /*0000*/ 	.byte	0x04, 0x2f
        /*0002*/ 	.short	(.L_16 - .L_15)
	.align		4
.L_15:
        /*0004*/ 	.word	index@(_ZN7cutlass13device_kernelINS_4gemm6kernel13GemmUniversalIN4cute5tupleIJiiiiEEENS1_10collective13CollectiveMmaINS1_35MainloopSm100TmaUmmaWarpSpecializedILi6ELi2ELi4ENS5_IJNS4_1CILi2EEENSA_ILi1EEESC_EEEEENS5_IJNSA_ILi64EEENSA_ILi176EEENSA_ILi128EEEEEEaNS5_IJlSC_lEEEaSJ_NS4_8TiledMMAINS4_8MMA_AtomIJNS4_15SM100_MMA_S8_SSIaaiLi64ELi176ELNS4_4UMMA5MajorE0ELSO_0ELNSN_8SaturateE0EEEEEENS4_6LayoutINS5_IJSC_SC_SC_EEENS5_IJNSA_ILi0EEESU_SU_EEEEENS5_IJNS4_10UnderscoreESX_SX_EEEEENS4_13SM90_TMA_LOADENS4_14ComposedLayoutINS4_7SwizzleILi3ELi4ELi3EEENS4_18smem_ptr_flag_bitsILi8EEENSS_INS5_IJNSA_ILi8EEESH_EEENS5_IJSH_SC_EEEEEEEvNS4_8identityENS4_23SM90_TMA_LOAD_MULTICASTES1A_vS1B_EENS_8epilogue10collective18CollectiveEpilogueINS1E_23Sm100TmaWarpSpecializedILi1ELi1ELi88ELb0ELb0EEEJSI_NS5_IJNSS_ISF_SC_EENSS_ISG_SC_EEEEEaSJ_aSJ_NS1E_6fusion15FusionCallbacksIS1I_NS1M_17LinearCombinationIaiaiLNS_15FloatRoundStyleE2EEESI_S1L_JEEENS4_5SM1004TMEM4LOAD25SM100_TMEM_LOAD_16dp32b8xES10_NS11_INS12_ILi0ELi4ELi3EEES15_NSS_INS5_IJS16_NSA_ILi16EEEEEENS5_IJS1X_SC_EEEEEEENS4_39AutoVectorizingCopyWithAssumedAlignmentILi128EEENS4_14SM90_TMA_STOREES21_S23_S23_EEEvvEEEEvNT_6ParamsE)
        /*0008*/ 	.word	0x000000ce


	//----- nvinfo : EIATTR_FRAME_SIZE
	.align		4
.L_16:
        /*000c*/ 	.byte	0x04, 0x11
        /*000e*/ 	.short	(.L_18 - .L_17)
	.align		4
.L_17:
        /*0010*/ 	.word	index@($__internal_2_$__cuda_sm10x_tcgen05_guardrail_trap_unallocated_columns_being_dealloced)
        /*0014*/ 	.word	0x00000000


	//----- nvinfo : EIATTR_FRAME_SIZE
	.align		4
.L_18:
        /*0018*/ 	.byte	0x04, 0x11
        /*001a*/ 	.short	(.L_20 - .L_19)
	.align		4
.L_19:
        /*001c*/ 	.word	index@($__internal_1_$__cuda_sm10x_tcgen05_guardrail_trap_phase_invalid_during_alloc)
        /*0020*/ 	.word	0x00000000


	//----- nvinfo : EIATTR_FRAME_SIZE
	.align		4
.L_20:
        /*0024*/ 	.byte	0x04, 0x11
        /*0026*/ 	.short	(.L_22 - .L_21)
	.align		4
.L_21:
        /*0028*/ 	.word	index@($__internal_0_$__cuda_sm10x_tcgen05_guardrail_trap_col_being_dealloced_not_returned_by_alloc)
        /*002c*/ 	.word	0x00000000


	//----- nvinfo : EIATTR_FRAME_SIZE
	.align		4
.L_22:
        /*0030*/ 	.byte	0x04, 0x11
        /*0032*/ 	.short	(.L_24 - .L_23)
	.align		4
.L_23:
        /*0034*/ 	.word	index@(_ZN7cutlass13device_kernelINS_4gemm6kernel13GemmUniversalIN4cute5tupleIJiiiiEEENS1_10collective13CollectiveMmaINS1_35MainloopSm100TmaUmmaWarpSpecializedILi6ELi2ELi4ENS5_IJNS4_1CILi2EEENSA_ILi1EEESC_EEEEENS5_IJNSA_ILi64EEENSA_ILi176EEENSA_ILi128EEEEEEaNS5_IJlSC_lEEEaSJ_NS4_8TiledMMAINS4_8MMA_AtomIJNS4_15SM100_MMA_S8_SSIaaiLi64ELi176ELNS4_4UMMA5MajorE0ELSO_0ELNSN_8SaturateE0EEEEEENS4_6LayoutINS5_IJSC_SC_SC_EEENS5_IJNSA_ILi0EEESU_SU_EEEEENS5_IJNS4_10UnderscoreESX_SX_EEEEENS4_13SM90_TMA_LOADENS4_14ComposedLayoutINS4_7SwizzleILi3ELi4ELi3EEENS4_18smem_ptr_flag_bitsILi8EEENSS_INS5_IJNSA_ILi8EEESH_EEENS5_IJSH_SC_EEEEEEEvNS4_8identityENS4_23SM90_TMA_LOAD_MULTICASTES1A_vS1B_EENS_8epilogue10collective18CollectiveEpilogueINS1E_23Sm100TmaWarpSpecializedILi1ELi1ELi88ELb0ELb0EEEJSI_NS5_IJNSS_ISF_SC_EENSS_ISG_SC_EEEEEaSJ_aSJ_NS1E_6fusion15FusionCallbacksIS1I_NS1M_17LinearCombinationIaiaiLNS_15FloatRoundStyleE2EEESI_S1L_JEEENS4_5SM1004TMEM4LOAD25SM100_TMEM_LOAD_16dp32b8xES10_NS11_INS12_ILi0ELi4ELi3EEES15_NSS_INS5_IJS16_NSA_ILi16EEEEEENS5_IJS1X_SC_EEEEEEENS4_39AutoVectorizingCopyWithAssumedAlignmentILi128EEENS4_14SM90_TMA_STOREES21_S23_S23_EEEvvEEEEvNT_6ParamsE)
        /*0038*/ 	.word	0x00000000


	//----- nvinfo : EIATTR_MIN_STACK_SIZE
	.align		4
.L_24:
        /*003c*/ 	.byte	0x04, 0x12
        /*003e*/ 	.short	(.L_26 - .L_25)
	.align		4
.L_25:
        /*0040*/ 	.word	index@(_ZN7cutlass13device_kernelINS_4gemm6kernel13GemmUniversalIN4cute5tupleIJiiiiEEENS1_10collective13CollectiveMmaINS1_35MainloopSm100TmaUmmaWarpSpecializedILi6ELi2ELi4ENS5_IJNS4_1CILi2EEENSA_ILi1EEESC_EEEEENS5_IJNSA_ILi64EEENSA_ILi176EEENSA_ILi128EEEEEEaNS5_IJlSC_lEEEaSJ_NS4_8TiledMMAINS4_8MMA_AtomIJNS4_15SM100_MMA_S8_SSIaaiLi64ELi176ELNS4_4UMMA5MajorE0ELSO_0ELNSN_8SaturateE0EEEEEENS4_6LayoutINS5_IJSC_SC_SC_EEENS5_IJNSA_ILi0EEESU_SU_EEEEENS5_IJNS4_10UnderscoreESX_SX_EEEEENS4_13SM90_TMA_LOADENS4_14ComposedLayoutINS4_7SwizzleILi3ELi4ELi3EEENS4_18smem_ptr_flag_bitsILi8EEENSS_INS5_IJNSA_ILi8EEESH_EEENS5_IJSH_SC_EEEEEEEvNS4_8identityENS4_23SM90_TMA_LOAD_MULTICASTES1A_vS1B_EENS_8epilogue10collective18CollectiveEpilogueINS1E_23Sm100TmaWarpSpecializedILi1ELi1ELi88ELb0ELb0EEEJSI_NS5_IJNSS_ISF_SC_EENSS_ISG_SC_EEEEEaSJ_aSJ_NS1E_6fusion15FusionCallbacksIS1I_NS1M_17LinearCombinationIaiaiLNS_15FloatRoundStyleE2EEESI_S1L_JEEENS4_5SM1004TMEM4LOAD25SM100_TMEM_LOAD_16dp32b8xES10_NS11_INS12_ILi0ELi4ELi3EEES15_NSS_INS5_IJS16_NSA_ILi16EEEEEENS5_IJS1X_SC_EEEEEEENS4_39AutoVectorizingCopyWithAssumedAlignmentILi128EEENS4_14SM90_TMA_STOREES21_S23_S23_EEEvvEEEEvNT_6ParamsE)
        /*0044*/ 	.word	0x00000000
.L_26:


//--------------------- .nv.compat                --------------------------
	.section	.nv.compat,"",@"SHT_CUDA_COMPAT_INFO"
	.align	4
        /*0000*/ 	.byte	0x02, 0x09, 0x01, 0x00, 0x02, 0x02, 0x03, 0x00, 0x02, 0x05, 0x06, 0x00, 0x03, 0x07, 0x01, 0x01
        /*0010*/ 	.byte	0x02, 0x03, 0x01, 0x00, 0x02, 0x06, 0x01, 0x00, 0x04, 0x0b, 0x08, 0x00, 0x01, 0x00, 0x00, 0x00
        /*0020*/ 	.byte	0x00, 0x00, 0x00, 0x00


//--------------------- .nv.info._ZN7cutlass13device_kernelINS_4gemm6kernel13GemmUniversalIN4cute5tupleIJiiiiEEENS1_10collective13CollectiveMmaINS1_35MainloopSm100TmaUmmaWarpSpecializedILi6ELi2ELi4ENS5_IJNS4_1CILi2EEENSA_ILi1EEESC_EEEEENS5_IJNSA_ILi64EEENSA_ILi176EEENSA_ILi128EEEEEEaNS5_IJlSC_lEEEaSJ_NS4_8TiledMMAINS4_8MMA_AtomIJNS4_15SM100_MMA_S8_SSIaaiLi64ELi176ELNS4_4UMMA5MajorE0ELSO_0ELNSN_8SaturateE0EEEEEENS4_6LayoutINS5_IJSC_SC_SC_EEENS5_IJNSA_ILi0EEESU_SU_EEEEENS5_IJNS4_10UnderscoreESX_SX_EEEEENS4_13SM90_TMA_LOADENS4_14ComposedLayoutINS4_7SwizzleILi3ELi4ELi3EEENS4_18smem_ptr_flag_bitsILi8EEENSS_INS5_IJNSA_ILi8EEESH_EEENS5_IJSH_SC_EEEEEEEvNS4_8identityENS4_23SM90_TMA_LOAD_MULTICASTES1A_vS1B_EENS_8epilogue10collective18CollectiveEpilogueINS1E_23Sm100TmaWarpSpecializedILi1ELi1ELi88ELb0ELb0EEEJSI_NS5_IJNSS_ISF_SC_EENSS_ISG_SC_EEEEEaSJ_aSJ_NS1E_6fusion15FusionCallbacksIS1I_NS1M_17LinearCombinationIaiaiLNS_15FloatRoundStyleE2EEESI_S1L_JEEENS4_5SM1004TMEM4LOAD25SM100_TMEM_LOAD_16dp32b8xES10_NS11_INS12_ILi0ELi4ELi3EEES15_NSS_INS5_IJS16_NSA_ILi16EEEEEENS5_IJS1X_SC_EEEEEEENS4_39AutoVectorizingCopyWithAssumedAlignmentILi128EEENS4_14SM90_TMA_STOREES21_S23_S23_EEEvvEEEEvNT_6ParamsE --------------------------
	.section	.nv.info._ZN7cutlass13device_kernelINS_4gemm6kernel13GemmUniversalIN4cute5tupleIJiiiiEEENS1_10collective13CollectiveMmaINS1_35MainloopSm100TmaUmmaWarpSpecializedILi6ELi2ELi4ENS5_IJNS4_1CILi2EEENSA_ILi1EEESC_EEEEENS5_IJNSA_ILi64EEENSA_ILi176EEENSA_ILi128EEEEEEaNS5_IJlSC_lEEEaSJ_NS4_8TiledMMAINS4_8MMA_AtomIJNS4_15SM100_MMA_S8_SSIaaiLi64ELi176ELNS4_4UMMA5MajorE0ELSO_0ELNSN_8SaturateE0EEEEEENS4_6LayoutINS5_IJSC_SC_SC_EEENS5_IJNSA_ILi0EEESU_SU_EEEEENS5_IJNS4_10UnderscoreESX_SX_EEEEENS4_13SM90_TMA_LOADENS4_14ComposedLayoutINS4_7SwizzleILi3ELi4ELi3EEENS4_18smem_ptr_flag_bitsILi8EEENSS_INS5_IJNSA_ILi8EEESH_EEENS5_IJSH_SC_EEEEEEEvNS4_8identityENS4_23SM90_TMA_LOAD_MULTICASTES1A_vS1B_EENS_8epilogue10collective18CollectiveEpilogueINS1E_23Sm100TmaWarpSpecializedILi1ELi1ELi88ELb0ELb0EEEJSI_NS5_IJNSS_ISF_SC_EENSS_ISG_SC_EEEEEaSJ_aSJ_NS1E_6fusion15FusionCallbacksIS1I_NS1M_17LinearCombinationIaiaiLNS_15FloatRoundStyleE2EEESI_S1L_JEEENS4_5SM1004TMEM4LOAD25SM100_TMEM_LOAD_16dp32b8xES10_NS11_INS12_ILi0ELi4ELi3EEES15_NSS_INS5_IJS16_NSA_ILi16EEEEEENS5_IJS1X_SC_EEEEEEENS4_39AutoVectorizingCopyWithAssumedAlignmentILi128EEENS4_14SM90_TMA_STOREES21_S23_S23_EEEvvEEEEvNT_6ParamsE,"",@"SHT_CUDA_INFO"
	.sectionflags	@""
	.align	4


	//----- nvinfo : EIATTR_CUDA_API_VERSION
	.align		4
        /*0000*/ 	.byte	0x04, 0x37
        /*0002*/ 	.short	(.L_28 - .L_27)
.L_27:
        /*0004*/ 	.word	0x00000082


	//----- nvinfo : EIATTR_KPARAM_INFO
	.align		4
.L_28:
        /*0008*/ 	.byte	0x04, 0x17
        /*000a*/ 	.short	(.L_30 - .L_29)
.L_29:
        /*000c*/ 	.word	0x00000000
        /*0010*/ 	.short	0x0000
        /*0012*/ 	.short	0x0000
        /*0014*/ 	.byte	0x00, 0xf0, 0x01, 0x20


	//----- nvinfo : EIATTR_AT_ENTRY_FRAGMENTS
	.align		4
.L_30:
        /*0018*/ 	.byte	0x04, 0x4f
        /*001a*/ 	.short	(.L_32 - .L_31)


	//   ....[0]....
.L_31:
        /*001c*/ 	.word	0x00000006


	//----- nvinfo : EIATTR_RESERVED_SMEM_USED
	.align		4
.L_32:
        /*0020*/ 	.byte	0x01, 0x41
	.zero		2


	//----- nvinfo : EIATTR_SPARSE_MMA_MASK
	.align		4
        /*0024*/ 	.byte	0x03, 0x50
        /*0026*/ 	.short	0x0000


	//----- nvinfo : EIATTR_TCGEN05_1CTA_USED
	.align		4
        /*0028*/ 	.byte	0x01, 0x51
	.zero		2


	//----- nvinfo : EIATTR_MAXREG_COUNT
	.align		4
        /*002c*/ 	.byte	0x03, 0x1b
        /*002e*/ 	.short	0x00ff


	//----- nvinfo : EIATTR_NUM_BARRIERS
	.align		4
        /*0030*/ 	.byte	0x02, 0x4c
        /*0032*/ 	.byte	0x07
	.zero		1


	//----- nvinfo : EIATTR_EXTERNS
	.align		4
        /*0034*/ 	.byte	0x04, 0x0f
        /*0036*/ 	.short	(.L_34 - .L_33)


	//   ....[0]....
	.align		4
.L_33:
        /*0038*/ 	.word	index@(__assertfail)


	//----- nvinfo : EIATTR_MERCURY_ISA_VERSION
	.align		4
.L_34:
        /*003c*/ 	.byte	0x03, 0x5f
        /*003e*/ 	.short	0x0101


	//----- nvinfo : EIATTR_INT_WARP_WIDE_INSTR_OFFSETS
	.align		4
        /*0040*/ 	.byte	0x04, 0x31
        /*0042*/ 	.short	(.L_36 - .L_35)


	//   ....[0]....
.L_35:
        /*0044*/ 	.word	0x00003d40


	//   ....[1]....
        /*0048*/ 	.word	0x00003d60


	//   ....[2]....
        /*004c*/ 	.word	0x00003d90


	//   ....[3]....
        /*0050*/ 	.word	0x00004960


	//   ....[4]....
        /*0054*/ 	.word	0x00004970


	//   ....[5]....
        /*0058*/ 	.word	0x00004b60


	//   ....[6]....
        /*005c*/ 	.word	0x00004b80


	//   ....[7]....
        /*0060*/ 	.word	0x00004ba0


	//   ....[8]....
        /*0064*/ 	.word	0x00004bc0


	//   ....[9]....
        /*0068*/ 	.word	0x00004c30


	//   ....[10]....
        /*006c*/ 	.word	0x00004c70


	//   ....[11]....
        /*0070*/ 	.word	0x00004c90


	//   ....[12]....
        /*0074*/ 	.word	0x00004cf0


	//   ....[13]....
        /*0078*/ 	.word	0x00004d60


	//   ....[14]....
        /*007c*/ 	.word	0x00004d80


	//----- nvinfo : EIATTR_COOP_GROUP_MASK_REGIDS
	.align		4
.L_36:
        /*0080*/ 	.byte	0x04, 0x29
        /*0082*/ 	.short	(.L_38 - .L_37)


	//   ....[0]....
.L_37:
        /*0084*/ 	.word	0xffffffff


	//   ....[1]....
        /*0088*/ 	.word	0xffffffff


	//   ....[2]....
        /*008c*/ 	.word	0xffffffff


	//   ....[3]....
        /*0090*/ 	.word	0xffffffff


	//   ....[4]....
        /*0094*/ 	.word	0xffffffff


	//   ....[5]....
        /*0098*/ 	.word	0xffffffff


	//   ....[6]....
        /*009c*/ 	.word	0xffffffff


	//   ....[7]....
        /*00a0*/ 	.word	0xffffffff


	//   ....[8]....
        /*00a4*/ 	.word	0xffffffff


	//   ....[9]....
        /*00a8*/ 	.word	0xffffffff


	//   ....[10]....
        /*00ac*/ 	.word	0xffffffff


	//   ....[11]....
        /*00b0*/ 	.word	0xffffffff


	//   ....[12]....
        /*00b4*/ 	.word	0xffffffff


	//   ....[13]....
        /*00b8*/ 	.word	0xffffffff


	//----- nvinfo : EIATTR_COOP_GROUP_INSTR_OFFSETS
	.align		4
.L_38:
        /*00bc*/ 	.byte	0x04, 0x28
        /*00be*/ 	.short	(.L_40 - .L_39)


	//   ....[0]....
.L_39:
        /*00c0*/ 	.word	0x00000090


	//   ....[1]....
        /*00c4*/ 	.word	0x000004b0


	//   ....[2]....
        /*00c8*/ 	.word	0x00000690


	//   ....[3]....
        /*00cc*/ 	.word	0x000007d0


	//   ....[4]....
        /*00d0*/ 	.word	0x000008d0


	//   ....[5]....
        /*00d4*/ 	.word	0x00000a40


	//   ....[6]....
        /*00d8*/ 	.word	0x00000be0


	//   ....[7]....
        /*00dc*/ 	.word	0x00000d90


	//   ....[8]....
        /*00e0*/ 	.word	0x00001f80


	//   ....[9]....
        /*00e4*/ 	.word	0x00002f40


	//   ....[10]....
        /*00e8*/ 	.word	0x00003150


	//   ....[11]....
        /*00ec*/ 	.word	0x00003180


	//   ....[12]....
        /*00f0*/ 	.word	0x00003c20


	//   ....[13]....
        /*00f4*/ 	.word	0x00003e50


	//----- nvinfo : EIATTR_VRC_CTA_INIT_COUNT
	.align		4
.L_40:
        /*00f8*/ 	.byte	0x02, 0x4a
        /*00fa*/ 	.byte	0x80
	.zero		1


	//----- nvinfo : EIATTR_SYSCALL_OFFSETS
	.align		4
        /*00fc*/ 	.byte	0x04, 0x46
        /*00fe*/ 	.short	(.L_42 - .L_41)


	//   ....[0]....
.L_41:
        /*0100*/ 	.word	0x00006010


	//   ....[1]....
        /*0104*/ 	.word	0x00006190


	//   ....[2]....
        /*0108*/ 	.word	0x00006310


	//   ....[3]....
        /*010c*/ 	.word	0x00006490


	//   ....[4]....
        /*0110*/ 	.word	0x00006610


	//   ....[5]....
        /*0114*/ 	.word	0x00006790


	//   ....[6]....
        /*0118*/ 	.word	0x00006910


	//   ....[7]....
        /*011c*/ 	.word	0x00006a90


	//   ....[8]....
        /*0120*/ 	.word	0x00006c10


	//   ....[9]....
        /*0124*/ 	.word	0x00006d90


	//   ....[10]....
        /*0128*/ 	.word	0x00006f10


	//----- nvinfo : EIATTR_MBARRIER_INSTR_OFFSETS
	.align		4
.L_42:
        /*012c*/ 	.byte	0x04, 0x39
        /*012e*/ 	.short	(.L_44 - .L_43)


	//   ....[0]....
.L_43:
        /*0130*/ 	.word	0x000005c0
        /*0134*/ 	.word	0x000000ff
        /*0138*/ 	.word	0x00000000
        /*013c*/ 	.short	0x0100
        /*013e*/ 	.byte	0x07
	.zero		1


	//   ....[1]....
        /*0140*/ 	.word	0x000005d0
        /*0144*/ 	.word	0x000000ff
        /*0148*/ 	.word	0x00000030
        /*014c*/ 	.short	0x0100
        /*014e*/ 	.byte	0x07
	.zero		1


	//   ....[2]....
        /*0150*/ 	.word	0x000005e0
        /*0154*/ 	.word	0x000000ff
        /*0158*/ 	.word	0x00000008
        /*015c*/ 	.short	0x0100
        /*015e*/ 	.byte	0x07
	.zero		1


	//   ....[3]....
        /*0160*/ 	.word	0x000005f0
        /*0164*/ 	.word	0x000000ff
        /*0168*/ 	.word	0x00000038
        /*016c*/ 	.short	0x0100
        /*016e*/ 	.byte	0x07
	.zero		1


	//   ....[4]....
        /*0170*/ 	.word	0x00000600
        /*0174*/ 	.word	0x000000ff
        /*0178*/ 	.word	0x00000010
        /*017c*/ 	.short	0x0100
        /*017e*/ 	.byte	0x07
	.zero		1


	//   ....[5]....
        /*0180*/ 	.word	0x00000610
        /*0184*/ 	.word	0x000000ff
        /*0188*/ 	.word	0x00000040
        /*018c*/ 	.short	0x0100
        /*018e*/ 	.byte	0x07
	.zero		1


	//   ....[6]....
        /*0190*/ 	.word	0x00000620
        /*0194*/ 	.word	0x000000ff
        /*0198*/ 	.word	0x00000018
        /*019c*/ 	.short	0x0100
        /*019e*/ 	.byte	0x07
	.zero		1


	//   ....[7]....
        /*01a0*/ 	.word	0x00000630
        /*01a4*/ 	.word	0x000000ff
        /*01a8*/ 	.word	0x00000048
        /*01ac*/ 	.short	0x0100
        /*01ae*/ 	.byte	0x07
	.zero		1


	//   ....[8]....
        /*01b0*/ 	.word	0x00000640
        /*01b4*/ 	.word	0x000000ff
        /*01b8*/ 	.word	0x00000020
        /*01bc*/ 	.short	0x0100
        /*01be*/ 	.byte	0x07
	.zero		1


	//   ....[9]....
        /*01c0*/ 	.word	0x00000650
        /*01c4*/ 	.word	0x000000ff
        /*01c8*/ 	.word	0x00000050
        /*01cc*/ 	.short	0x0100
        /*01ce*/ 	.byte	0x07
	.zero		1


	//   ....[10]....
        /*01d0*/ 	.word	0x00000660
        /*01d4*/ 	.word	0x000000ff
        /*01d8*/ 	.word	0x00000028
        /*01dc*/ 	.short	0x0100
        /*01de*/ 	.byte	0x07
	.zero		1


	//   ....[11]....
        /*01e0*/ 	.word	0x00000670
        /*01e4*/ 	.word	0x000000ff
        /*01e8*/ 	.word	0x00000058
        /*01ec*/ 	.short	0x0100
        /*01ee*/ 	.byte	0x07
	.zero		1


	//   ....[12]....
        /*01f0*/ 	.word	0x000007a0
        /*01f4*/ 	.word	0x000000ff
        /*01f8*/ 	.word	0x00000060
        /*01fc*/ 	.short	0x0100
        /*01fe*/ 	.byte	0x07
	.zero		1


	//   ....[13]....
        /*0200*/ 	.word	0x000007b0
        /*0204*/ 	.word	0x000000ff
        /*0208*/ 	.word	0x00000068
        /*020c*/ 	.short	0x0100
        /*020e*/ 	.byte	0x07
	.zero		1


	//   ....[14]....
        /*0210*/ 	.word	0x000008a0
        /*0214*/ 	.word	0x000000ff
        /*0218*/ 	.word	0x00000070
        /*021c*/ 	.short	0x0100
        /*021e*/ 	.byte	0x06
	.zero		1


	//   ....[15]....
        /*0220*/ 	.word	0x000008b0
        /*0224*/ 	.word	0x000000ff
        /*0228*/ 	.word	0x00000078
        /*022c*/ 	.short	0x0100
        /*022e*/ 	.byte	0x06
	.zero		1


	//   ....[16]....
        /*0230*/ 	.word	0x000009f0
        /*0234*/ 	.word	0x000000ff
        /*0238*/ 	.word	0x00000080
        /*023c*/ 	.short	0x0100
        /*023e*/ 	.byte	0x06
	.zero		1


	//   ....[17]....
        /*0240*/ 	.word	0x00000a00
        /*0244*/ 	.word	0x000000ff
        /*0248*/ 	.word	0x00000090
        /*024c*/ 	.short	0x0100
        /*024e*/ 	.byte	0x06
	.zero		1


	//   ....[18]....
        /*0250*/ 	.word	0x00000a10
        /*0254*/ 	.word	0x000000ff
        /*0258*/ 	.word	0x00000088
        /*025c*/ 	.short	0x0100
        /*025e*/ 	.byte	0x06
	.zero		1


	//   ....[19]....
        /*0260*/ 	.word	0x00000a20
        /*0264*/ 	.word	0x000000ff
        /*0268*/ 	.word	0x00000098
        /*026c*/ 	.short	0x0100
        /*026e*/ 	.byte	0x06
	.zero		1


	//   ....[20]....
        /*0270*/ 	.word	0x00000b50
        /*0274*/ 	.word	0x000000ff
        /*0278*/ 	.word	0x000000a0
        /*027c*/ 	.short	0x0100
        /*027e*/ 	.byte	0x07
	.zero		1


	//   ....[21]....
        /*0280*/ 	.word	0x00000b60
        /*0284*/ 	.word	0x000000ff
        /*0288*/ 	.word	0x000000c0
        /*028c*/ 	.short	0x0100
        /*028e*/ 	.byte	0x07
	.zero		1


	//   ....[22]....
        /*0290*/ 	.word	0x00000b70
        /*0294*/ 	.word	0x000000ff
        /*0298*/ 	.word	0x000000a8
        /*029c*/ 	.short	0x0100
        /*029e*/ 	.byte	0x07
	.zero		1


	//   ....[23]....
        /*02a0*/ 	.word	0x00000b80
        /*02a4*/ 	.word	0x000000ff
        /*02a8*/ 	.word	0x000000c8
        /*02ac*/ 	.short	0x0100
        /*02ae*/ 	.byte	0x07
	.zero		1


	//   ....[24]....
        /*02b0*/ 	.word	0x00000b90
        /*02b4*/ 	.word	0x000000ff
        /*02b8*/ 	.word	0x000000b0
        /*02bc*/ 	.short	0x0100
        /*02be*/ 	.byte	0x07
	.zero		1


	//   ....[25]....
        /*02c0*/ 	.word	0x00000ba0
        /*02c4*/ 	.word	0x000000ff
        /*02c8*/ 	.word	0x000000d0
        /*02cc*/ 	.short	0x0100
        /*02ce*/ 	.byte	0x07
	.zero		1


	//   ....[26]....
        /*02d0*/ 	.word	0x00000bb0
        /*02d4*/ 	.word	0x000000ff
        /*02d8*/ 	.word	0x000000b8
        /*02dc*/ 	.short	0x0100
        /*02de*/ 	.byte	0x07
	.zero		1


	//   ....[27]....
        /*02e0*/ 	.word	0x00000bc0
        /*02e4*/ 	.word	0x000000ff
        /*02e8*/ 	.word	0x000000d8
        /*02ec*/ 	.short	0x0100
        /*02ee*/ 	.byte	0x07
	.zero		1


	//   ....[28]....
        /*02f0*/ 	.word	0x00000cb0
        /*02f4*/ 	.word	0x000000ff
        /*02f8*/ 	.word	0x000000e0
        /*02fc*/ 	.short	0x0100
        /*02fe*/ 	.byte	0x06
	.zero		1


	//   ....[29]....
        /*0300*/ 	.word	0x00000cc0
        /*0304*/ 	.word	0x000000ff
        /*0308*/ 	.word	0x000000f0
        /*030c*/ 	.short	0x0100
        /*030e*/ 	.byte	0x06
	.zero		1


	//   ....[30]....
        /*0310*/ 	.word	0x00000cd0
        /*0314*/ 	.word	0x000000ff
        /*0318*/ 	.word	0x000000e8
        /*031c*/ 	.short	0x0100
        /*031e*/ 	.byte	0x06
	.zero		1


	//   ....[31]....
        /*0320*/ 	.word	0x00000ce0
        /*0324*/ 	.word	0x000000ff
        /*0328*/ 	.word	0x000000f8
        /*032c*/ 	.short	0x0100
        /*032e*/ 	.byte	0x06
	.zero		1


	//   ....[32]....
        /*0330*/ 	.word	0x00001800
        /*0334*/ 	.word	0x00000003
        /*0338*/ 	.word	0x000000f0
        /*033c*/ 	.short	0x010a
        /*033e*/ 	.byte	0xff
	.zero		1


	//   ....[33]....
        /*0340*/ 	.word	0x00001830
        /*0344*/ 	.word	0x00000003
        /*0348*/ 	.word	0x000000e0
        /*034c*/ 	.short	0x0101
        /*034e*/ 	.byte	0xff
	.zero		1


	//   ....[34]....
        /*0350*/ 	.word	0x00001900
        /*0354*/ 	.word	0x000000ff
        /*0358*/ 	.word	0x00000030
        /*035c*/ 	.short	0x010a
        /*035e*/ 	.byte	0x05
	.zero		1


	//   ....[35]....
        /*0360*/ 	.word	0x00001980
        /*0364*/ 	.word	0x000000ff
        /*0368*/ 	.word	0x00000030
        /*036c*/ 	.short	0x010a
        /*036e*/ 	.byte	0x21
	.zero		1


	//   ....[36]....
        /*0370*/ 	.word	0x00001b10
        /*0374*/ 	.word	0x000000ff
        /*0378*/ 	.word	0x00000030
        /*037c*/ 	.short	0x010a
        /*037e*/ 	.byte	0x08
	.zero		1


	//   ....[37]....
        /*0380*/ 	.word	0x00001c30
        /*0384*/ 	.word	0x000000ff
        /*0388*/ 	.word	0x00000078
        /*038c*/ 	.short	0x0101
        /*038e*/ 	.byte	0x06
	.zero		1


	//   ....[38]....
        /*0390*/ 	.word	0x00001c50
        /*0394*/ 	.word	0x000000ff
        /*0398*/ 	.word	0x00000030
        /*039c*/ 	.short	0x010a
        /*039e*/ 	.byte	0x05
	.zero		1


	//   ....[39]....
        /*03a0*/ 	.word	0x00001cd0
        /*03a4*/ 	.word	0x000000ff
        /*03a8*/ 	.word	0x00000030
        /*03ac*/ 	.short	0x010a
        /*03ae*/ 	.byte	0x11
	.zero		1


	//   ....[40]....
        /*03b0*/ 	.word	0x00001e60
        /*03b4*/ 	.word	0x000000ff
        /*03b8*/ 	.word	0x00000030
        /*03bc*/ 	.short	0x010a
        /*03be*/ 	.byte	0x08
	.zero		1


	//   ....[41]....
        /*03c0*/ 	.word	0x00001fb0
        /*03c4*/ 	.word	0x00000003
        /*03c8*/ 	.word	0x00000080
        /*03cc*/ 	.short	0x010a
        /*03ce*/ 	.byte	0xff
	.zero		1


	//   ....[42]....
        /*03d0*/ 	.word	0x00002100
        /*03d4*/ 	.word	0x00000000
        /*03d8*/ 	.word	0x00000000
        /*03dc*/ 	.short	0x0101
        /*03de*/ 	.byte	0xff
	.zero		1


	//   ....[43]....
        /*03e0*/ 	.word	0x000026a0
        /*03e4*/ 	.word	0x000000ff
        /*03e8*/ 	.word	0x00000000
        /*03ec*/ 	.short	0x010a
        /*03ee*/ 	.byte	0x04
	.zero		1


	//   ....[44]....
        /*03f0*/ 	.word	0x00002730
        /*03f4*/ 	.word	0x000000ff
        /*03f8*/ 	.word	0x00000000
        /*03fc*/ 	.short	0x010a
        /*03fe*/ 	.byte	0x04
	.zero		1


	//   ....[45]....
        /*0400*/ 	.word	0x000027c0
        /*0404*/ 	.word	0x000000ff
        /*0408*/ 	.word	0x00000000
        /*040c*/ 	.short	0x010a
        /*040e*/ 	.byte	0x04
	.zero		1


	//   ....[46]....
        /*0410*/ 	.word	0x00002850
        /*0414*/ 	.word	0x000000ff
        /*0418*/ 	.word	0x00000000
        /*041c*/ 	.short	0x010a
        /*041e*/ 	.byte	0x04
	.zero		1


	//   ....[47]....
        /*0420*/ 	.word	0x000028e0
        /*0424*/ 	.word	0x000000ff
        /*0428*/ 	.word	0x00000000
        /*042c*/ 	.short	0x010a
        /*042e*/ 	.byte	0x04
	.zero		1


	//   ....[48]....
        /*0430*/ 	.word	0x00002980
        /*0434*/ 	.word	0x00000000
        /*0438*/ 	.word	0x00000000
        /*043c*/ 	.short	0x010a
        /*043e*/ 	.byte	0xff
	.zero		1


	//   ....[49]....
        /*0440*/ 	.word	0x00002aa0
        /*0444*/ 	.word	0x00000002
        /*0448*/ 	.word	0x000000e0
        /*044c*/ 	.short	0x010a
        /*044e*/ 	.byte	0xff
	.zero		1


	//   ....[50]....
        /*0450*/ 	.word	0x00002b00
        /*0454*/ 	.word	0x00000004
        /*0458*/ 	.word	0x00000000
        /*045c*/ 	.short	0x0101
        /*045e*/ 	.byte	0xff
	.zero		1


	//   ....[51]....
        /*0460*/ 	.word	0x00002b20
        /*0464*/ 	.word	0x000000ff
        /*0468*/ 	.word	0x00000090
        /*046c*/ 	.short	0x010a
        /*046e*/ 	.byte	0x05
	.zero		1


	//   ....[52]....
        /*0470*/ 	.word	0x00002c40
        /*0474*/ 	.word	0x00000002
        /*0478*/ 	.word	0x00000080
        /*047c*/ 	.short	0x010a
        /*047e*/ 	.byte	0xff
	.zero		1


	//   ....[53]....
        /*0480*/ 	.word	0x00002d50
        /*0484*/ 	.word	0x00000002
        /*0488*/ 	.word	0x00000000
        /*048c*/ 	.short	0x0101
        /*048e*/ 	.byte	0xff
	.zero		1


	//   ....[54]....
        /*0490*/ 	.word	0x00002de0
        /*0494*/ 	.word	0x000000ff
        /*0498*/ 	.word	0x00000090
        /*049c*/ 	.short	0x0106
        /*049e*/ 	.byte	0x05
	.zero		1


	//   ....[55]....
        /*04a0*/ 	.word	0x00002e00
        /*04a4*/ 	.word	0x000000ff
        /*04a8*/ 	.word	0x00000090
        /*04ac*/ 	.short	0x010a
        /*04ae*/ 	.byte	0x05
	.zero		1


	//   ....[56]....
        /*04b0*/ 	.word	0x00002e90
        /*04b4*/ 	.word	0x000000ff
        /*04b8*/ 	.word	0x00000090
        /*04bc*/ 	.short	0x0106
        /*04be*/ 	.byte	0x04
	.zero		1


	//   ....[57]....
        /*04c0*/ 	.word	0x00002ed0
        /*04c4*/ 	.word	0x00000000
        /*04c8*/ 	.word	0x00000090
        /*04cc*/ 	.short	0x010a
        /*04ce*/ 	.byte	0xff
	.zero		1


	//   ....[58]....
        /*04d0*/ 	.word	0x00003420
        /*04d4*/ 	.word	0x00000000
        /*04d8*/ 	.word	0x00000080
        /*04dc*/ 	.short	0x010a
        /*04de*/ 	.byte	0xff
	.zero		1


	//   ....[59]....
        /*04e0*/ 	.word	0x00003530
        /*04e4*/ 	.word	0x00000003
        /*04e8*/ 	.word	0x00000000
        /*04ec*/ 	.short	0x0101
        /*04ee*/ 	.byte	0xff
	.zero		1


	//   ....[60]....
        /*04f0*/ 	.word	0x00003540
        /*04f4*/ 	.word	0x000000ff
        /*04f8*/ 	.word	0x00000000
        /*04fc*/ 	.short	0x010a
        /*04fe*/ 	.byte	0x05
	.zero		1


	//   ....[61]....
        /*0500*/ 	.word	0x000035b0
        /*0504*/ 	.word	0x000000ff
        /*0508*/ 	.word	0x000000c0
        /*050c*/ 	.short	0x010a
        /*050e*/ 	.byte	0x0f
	.zero		1


	//   ....[62]....
        /*0510*/ 	.word	0x00003680
        /*0514*/ 	.word	0x000000ff
        /*0518*/ 	.word	0x00000000
        /*051c*/ 	.short	0x010a
        /*051e*/ 	.byte	0x07
	.zero		1


	//   ....[63]....
        /*0520*/ 	.word	0x000037b0
        /*0524*/ 	.word	0x000000ff
        /*0528*/ 	.word	0x00000000
        /*052c*/ 	.short	0x010a
        /*052e*/ 	.byte	0x06
	.zero		1


	//   ....[64]....
        /*0530*/ 	.word	0x00003a50
        /*0534*/ 	.word	0x000000ff
        /*0538*/ 	.word	0x00000000
        /*053c*/ 	.short	0x010a
        /*053e*/ 	.byte	0x05
	.zero		1


	//   ....[65]....
        /*0540*/ 	.word	0x00003ae0
        /*0544*/ 	.word	0x000000ff
        /*0548*/ 	.word	0x00000000
        /*054c*/ 	.short	0x010a
        /*054e*/ 	.byte	0x05
	.zero		1


	//   ....[66]....
        /*0550*/ 	.word	0x00003b70
        /*0554*/ 	.word	0x000000ff
        /*0558*/ 	.word	0x00000000
        /*055c*/ 	.short	0x010a
        /*055e*/ 	.byte	0x05
	.zero		1


	//   ....[67]....
        /*0560*/ 	.word	0x00003c00
        /*0564*/ 	.word	0x000000ff
        /*0568*/ 	.word	0x00000000
        /*056c*/ 	.short	0x010a
        /*056e*/ 	.byte	0x06
	.zero		1


	//   ....[68]....
        /*0570*/ 	.word	0x000040f0
        /*0574*/ 	.word	0x00000003
        /*0578*/ 	.word	0x00000080
        /*057c*/ 	.short	0x010a
        /*057e*/ 	.byte	0xff
	.zero		1


	//   ....[69]....
        /*0580*/ 	.word	0x00004260
        /*0584*/ 	.word	0x00000000
        /*0588*/ 	.word	0x00000000
        /*058c*/ 	.short	0x0101
        /*058e*/ 	.byte	0xff
	.zero		1


	//   ....[70]....
        /*0590*/ 	.word	0x00004720
        /*0594*/ 	.word	0x000000ff
        /*0598*/ 	.word	0x00000078
        /*059c*/ 	.short	0x010a
        /*059e*/ 	.byte	0x1d
	.zero		1


	//   ....[71]....
        /*05a0*/ 	.word	0x000048a0
        /*05a4*/ 	.word	0x000000ff
        /*05a8*/ 	.word	0x00000068
        /*05ac*/ 	.short	0x010a
        /*05ae*/ 	.byte	0x1d
	.zero		1


	//   ....[72]....
        /*05b0*/ 	.word	0x00004da0
        /*05b4*/ 	.word	0x000000ff
        /*05b8*/ 	.word	0x00000060
        /*05bc*/ 	.short	0x010b
        /*05be*/ 	.byte	0x1d
	.zero		1


	//   ....[73]....
        /*05c0*/ 	.word	0x00004db0
        /*05c4*/ 	.word	0x000000ff
        /*05c8*/ 	.word	0x00000000
        /*05cc*/ 	.short	0x0101
        /*05ce*/ 	.byte	0x3c
	.zero		1


	//   ....[74]....
        /*05d0*/ 	.word	0x00004df0
        /*05d4*/ 	.word	0x00000000
        /*05d8*/ 	.word	0x00000068
        /*05dc*/ 	.short	0x010a
        /*05de*/ 	.byte	0xff
	.zero		1


	//   ....[75]....
        /*05e0*/ 	.word	0x00005080
        /*05e4*/ 	.word	0x00000000
        /*05e8*/ 	.word	0x00000080
        /*05ec*/ 	.short	0x010a
        /*05ee*/ 	.byte	0xff
	.zero		1


	//   ....[76]....
        /*05f0*/ 	.word	0x00005150
        /*05f4*/ 	.word	0x00000000
        /*05f8*/ 	.word	0x00000000
        /*05fc*/ 	.short	0x0101
        /*05fe*/ 	.byte	0xff
	.zero		1


	//   ....[77]....
        /*0600*/ 	.word	0x00005ab0
        /*0604*/ 	.word	0x000000ff
        /*0608*/ 	.word	0x00000060
        /*060c*/ 	.short	0x010a
        /*060e*/ 	.byte	0x3f
	.zero		1


	//   ....[78]....
        /*0610*/ 	.word	0x00005ac0
        /*0614*/ 	.word	0x000000ff
        /*0618*/ 	.word	0x000000a0
        /*061c*/ 	.short	0x010a
        /*061e*/ 	.byte	0x06
	.zero		1


	//   ....[79]....
        /*0620*/ 	.word	0x00005b40
        /*0624*/ 	.word	0x000000ff
        /*0628*/ 	.word	0x00000060
        /*062c*/ 	.short	0x010a
        /*062e*/ 	.byte	0x3f
	.zero		1


	//   ....[80]....
        /*0630*/ 	.word	0x00005e00
        /*0634*/ 	.word	0x000000ff
        /*0638*/ 	.word	0x00000000
        /*063c*/ 	.short	0x0101
        /*063e*/ 	.byte	0x04
	.zero		1


	//   ....[81]....
        /*0640*/ 	.word	0x00005e40
        /*0644*/ 	.word	0x000000ff
        /*0648*/ 	.word	0x000000a0
        /*064c*/ 	.short	0x010a
        /*064e*/ 	.byte	0x04
	.zero		1


	//   ....[82]....
        /*0650*/ 	.word	0x000082d0
        /*0654*/ 	.word	0x000000ff
        /*0658*/ 	.word	0x00000000
        /*065c*/ 	.short	0x0101
        /*065e*/ 	.byte	0x04
	.zero		1


	//   ....[83]....
        /*0660*/ 	.word	0x00008d30
        /*0664*/ 	.word	0x00000003
        /*0668*/ 	.word	0x000000f0
        /*066c*/ 	.short	0x010a
        /*066e*/ 	.byte	0xff
	.zero		1


	//   ....[84]....
        /*0670*/ 	.word	0x00008d90
        /*0674*/ 	.word	0x00000000
        /*0678*/ 	.word	0x00000030
        /*067c*/ 	.short	0x010a
        /*067e*/ 	.byte	0xff
	.zero		1


	//   ....[85]....
        /*0680*/ 	.word	0x00008df0
        /*0684*/ 	.word	0x00000000
        /*0688*/ 	.word	0x00000030
        /*068c*/ 	.short	0x010a
        /*068e*/ 	.byte	0xff
	.zero		1


	//   ....[86]....
        /*0690*/ 	.word	0x00008e40
        /*0694*/ 	.word	0x00000003
        /*0698*/ 	.word	0x00000080
        /*069c*/ 	.short	0x010a
        /*069e*/ 	.byte	0xff
	.zero		1


	//   ....[87]....
        /*06a0*/ 	.word	0x00008ea0
        /*06a4*/ 	.word	0x00000000
        /*06a8*/ 	.word	0x00000000
        /*06ac*/ 	.short	0x010a
        /*06ae*/ 	.byte	0xff
	.zero		1


	//   ....[88]....
        /*06b0*/ 	.word	0x00008f00
        /*06b4*/ 	.word	0x00000000
        /*06b8*/ 	.word	0x00000000
        /*06bc*/ 	.short	0x010a
        /*06be*/ 	.byte	0xff
	.zero		1


	//   ....[89]....
        /*06c0*/ 	.word	0x00008f60
        /*06c4*/ 	.word	0x00000000
        /*06c8*/ 	.word	0x00000000
        /*06cc*/ 	.short	0x010a
        /*06ce*/ 	.byte	0xff
	.zero		1


	//   ....[90]....
        /*06d0*/ 	.word	0x00008fc0
        /*06d4*/ 	.word	0x00000000
        /*06d8*/ 	.word	0x00000000
        /*06dc*/ 	.short	0x010a
        /*06de*/ 	.byte	0xff
	.zero		1


	//   ....[91]....
        /*06e0*/ 	.word	0x00009020
        /*06e4*/ 	.word	0x00000000
        /*06e8*/ 	.word	0x00000000
        /*06ec*/ 	.short	0x010a
        /*06ee*/ 	.byte	0xff
	.zero		1


	//   ....[92]....
        /*06f0*/ 	.word	0x00009070
        /*06f4*/ 	.word	0x00000002
        /*06f8*/ 	.word	0x000000e0
        /*06fc*/ 	.short	0x010a
        /*06fe*/ 	.byte	0xff
	.zero		1


	//   ....[93]....
        /*0700*/ 	.word	0x000090d0
        /*0704*/ 	.word	0x00000002
        /*0708*/ 	.word	0x00000090
        /*070c*/ 	.short	0x010a
        /*070e*/ 	.byte	0xff
	.zero		1


	//   ....[94]....
        /*0710*/ 	.word	0x00009120
        /*0714*/ 	.word	0x00000002
        /*0718*/ 	.word	0x00000080
        /*071c*/ 	.short	0x010a
        /*071e*/ 	.byte	0xff
	.zero		1


	//   ....[95]....
        /*0720*/ 	.word	0x00009180
        /*0724*/ 	.word	0x00000000
        /*0728*/ 	.word	0x00000090
        /*072c*/ 	.short	0x010a
        /*072e*/ 	.byte	0xff
	.zero		1


	//   ....[96]....
        /*0730*/ 	.word	0x000091d0
        /*0734*/ 	.word	0x00000000
        /*0738*/ 	.word	0x00000080
        /*073c*/ 	.short	0x010a
        /*073e*/ 	.byte	0xff
	.zero		1


	//   ....[97]....
        /*0740*/ 	.word	0x00009230
        /*0744*/ 	.word	0x00000003
        /*0748*/ 	.word	0x000000c0
        /*074c*/ 	.short	0x010a
        /*074e*/ 	.byte	0xff
	.zero		1


	//   ....[98]....
        /*0750*/ 	.word	0x00009290
        /*0754*/ 	.word	0x00000000
        /*0758*/ 	.word	0x00000000
        /*075c*/ 	.short	0x010a
        /*075e*/ 	.byte	0xff
	.zero		1


	//   ....[99]....
        /*0760*/ 	.word	0x000092f0
        /*0764*/ 	.word	0x00000000
        /*0768*/ 	.word	0x00000000
        /*076c*/ 	.short	0x010a
        /*076e*/ 	.byte	0xff
	.zero		1


	//   ....[100]....
        /*0770*/ 	.word	0x00009350
        /*0774*/ 	.word	0x00000000
        /*0778*/ 	.word	0x00000000
        /*077c*/ 	.short	0x010a
        /*077e*/ 	.byte	0xff
	.zero		1


	//   ....[101]....
        /*0780*/ 	.word	0x000093b0
        /*0784*/ 	.word	0x00000000
        /*0788*/ 	.word	0x00000000
        /*078c*/ 	.short	0x010a
        /*078e*/ 	.byte	0xff
	.zero		1


	//   ....[102]....
        /*0790*/ 	.word	0x00009410
        /*0794*/ 	.word	0x00000000
        /*0798*/ 	.word	0x00000000
        /*079c*/ 	.short	0x010a
        /*079e*/ 	.byte	0xff
	.zero		1


	//   ....[103]....
        /*07a0*/ 	.word	0x00009460
        /*07a4*/ 	.word	0x00000003
        /*07a8*/ 	.word	0x00000080
        /*07ac*/ 	.short	0x010a
        /*07ae*/ 	.byte	0xff
	.zero		1


	//   ....[104]....
        /*07b0*/ 	.word	0x000094c0
        /*07b4*/ 	.word	0x00000000
        /*07b8*/ 	.word	0x00000078
        /*07bc*/ 	.short	0x010a
        /*07be*/ 	.byte	0xff
	.zero		1


	//   ....[105]....
        /*07c0*/ 	.word	0x00009520
        /*07c4*/ 	.word	0x00000003
        /*07c8*/ 	.word	0x00000068
        /*07cc*/ 	.short	0x010a
        /*07ce*/ 	.byte	0xff
	.zero		1


	//   ....[106]....
        /*07d0*/ 	.word	0x00009570
        /*07d4*/ 	.word	0x00000000
        /*07d8*/ 	.word	0x00000080
        /*07dc*/ 	.short	0x010a
        /*07de*/ 	.byte	0xff
	.zero		1


	//   ....[107]....
        /*07e0*/ 	.word	0x000095d0
        /*07e4*/ 	.word	0x00000000
        /*07e8*/ 	.word	0x00000060
        /*07ec*/ 	.short	0x010a
        /*07ee*/ 	.byte	0xff
	.zero		1


	//   ....[108]....
        /*07f0*/ 	.word	0x00009650
        /*07f4*/ 	.word	0x00000000
        /*07f8*/ 	.word	0x000000a0
        /*07fc*/ 	.short	0x010a
        /*07fe*/ 	.byte	0xff
	.zero		1


	//----- nvinfo : EIATTR_NUM_MBARRIERS
	.align		4
.L_44:
        /*0800*/ 	.byte	0x03, 0x38
        /*0802*/ 	.short	0x0020


	//----- nvinfo : EIATTR_EXIT_INSTR_OFFSETS
	.align		4
        /*0804*/ 	.byte	0x04, 0x1c
        /*0806*/ 	.short	(.L_46 - .L_45)


	//   ....[0]....
.L_45:
        /*0808*/ 	.word	0x000029b0


	//   ....[1]....
        /*080c*/ 	.word	0x00002ea0


	//   ....[2]....
        /*0810*/ 	.word	0x00002f00


	//   ....[3]....
        /*0814*/ 	.word	0x00003e60


	//   ....[4]....
        /*0818*/ 	.word	0x00004e20


	//   ....[5]....
        /*081c*/ 	.word	0x00004e60


	//   ....[6]....
        /*0820*/ 	.word	0x00008d20


	//----- nvinfo : EIATTR_MAX_THREADS
	.align		4
.L_46:
        /*0824*/ 	.byte	0x04, 0x05
        /*0826*/ 	.short	(.L_48 - .L_47)
.L_47:
        /*0828*/ 	.word	0x00000100
        /*082c*/ 	.word	0x00000001
        /*0830*/ 	.word	0x00000001


	//----- nvinfo : EIATTR_CRS_STACK_SIZE
	.align		4
.L_48:
        /*0834*/ 	.byte	0x04, 0x1e
        /*0836*/ 	.short	(.L_50 - .L_49)
.L_49:
        /*0838*/ 	.word	0x00000000


	//----- nvinfo : EIATTR_CBANK_PARAM_SIZE
	.align		4
.L_50:
        /*083c*/ 	.byte	0x03, 0x19
        /*083e*/ 	.short	0x0800


	//----- nvinfo : EIATTR_PARAM_CBANK
	.align		4
        /*0840*/ 	.byte	0x04, 0x0a
        /*0842*/ 	.short	(.L_52 - .L_51)
	.align		4
.L_51:
        /*0844*/ 	.word	index@(.nv.constant0._ZN7cutlass13device_kernelINS_4gemm6kernel13GemmUniversalIN4cute5tupleIJiiiiEEENS1_10collective13CollectiveMmaINS1_35MainloopSm100TmaUmmaWarpSpecializedILi6ELi2ELi4ENS5_IJNS4_1CILi2EEENSA_ILi1EEESC_EEEEENS5_IJNSA_ILi64EEENSA_ILi176EEENSA_ILi128EEEEEEaNS5_IJlSC_lEEEaSJ_NS4_8TiledMMAINS4_8MMA_AtomIJNS4_15SM100_MMA_S8_SSIaaiLi64ELi176ELNS4_4UMMA5MajorE0ELSO_0ELNSN_8SaturateE0EEEEEENS4_6LayoutINS5_IJSC_SC_SC_EEENS5_IJNSA_ILi0EEESU_SU_EEEEENS5_IJNS4_10UnderscoreESX_SX_EEEEENS4_13SM90_TMA_LOADENS4_14ComposedLayoutINS4_7SwizzleILi3ELi4ELi3EEENS4_18smem_ptr_flag_bitsILi8EEENSS_INS5_IJNSA_ILi8EEESH_EEENS5_IJSH_SC_EEEEEEEvNS4_8identityENS4_23SM90_TMA_LOAD_MULTICASTES1A_vS1B_EENS_8epilogue10collective18CollectiveEpilogueINS1E_23Sm100TmaWarpSpecializedILi1ELi1ELi88ELb0ELb0EEEJSI_NS5_IJNSS_ISF_SC_EENSS_ISG_SC_EEEEEaSJ_aSJ_NS1E_6fusion15FusionCallbacksIS1I_NS1M_17LinearCombinationIaiaiLNS_15FloatRoundStyleE2EEESI_S1L_JEEENS4_5SM1004TMEM4LOAD25SM100_TMEM_LOAD_16dp32b8xES10_NS11_INS12_ILi0ELi4ELi3EEES15_NSS_INS5_IJS16_NSA_ILi16EEEEEENS5_IJS1X_SC_EEEEEEENS4_39AutoVectorizingCopyWithAssumedAlignmentILi128EEENS4_14SM90_TMA_STOREES21_S23_S23_EEEvvEEEEvNT_6ParamsE)
        /*0848*/ 	.short	0x0380
        /*084a*/ 	.short	0x0800


	//----- nvinfo : EIATTR_SW_WAR
	.align		4
.L_52:
        /*084c*/ 	.byte	0x04, 0x36
        /*084e*/ 	.short	(.L_54 - .L_53)
.L_53:
        /*0850*/ 	.word	0x00000008
.L_54:


//--------------------- .nv.callgraph             --------------------------
	.section	.nv.callgraph,"",@"SHT_CUDA_CALLGRAPH"
	.align	4
	.sectionentsize	8
	.align		4
        /*0000*/ 	.word	0x00000000
	.align		4
        /*0004*/ 	.word	0xffffffff
	.align		4
        /*0008*/ 	.word	index@(_ZN7cutlass13device_kernelINS_4gemm6kernel13GemmUniversalIN4cute5tupleIJiiiiEEENS1_10collective13CollectiveMmaINS1_35MainloopSm100TmaUmmaWarpSpecializedILi6ELi2ELi4ENS5_IJNS4_1CILi2EEENSA_ILi1EEESC_EEEEENS5_IJNSA_ILi64EEENSA_ILi176EEENSA_ILi128EEEEEEaNS5_IJlSC_lEEEaSJ_NS4_8TiledMMAINS4_8MMA_AtomIJNS4_15SM100_MMA_S8_SSIaaiLi64ELi176ELNS4_4UMMA5MajorE0ELSO_0ELNSN_8SaturateE0EEEEEENS4_6LayoutINS5_IJSC_SC_SC_EEENS5_IJNSA_ILi0EEESU_SU_EEEEENS5_IJNS4_10UnderscoreESX_SX_EEEEENS4_13SM90_TMA_LOADENS4_14ComposedLayoutINS4_7SwizzleILi3ELi4ELi3EEENS4_18smem_ptr_flag_bitsILi8EEENSS_INS5_IJNSA_ILi8EEESH_EEENS5_IJSH_SC_EEEEEEEvNS4_8identityENS4_23SM90_TMA_LOAD_MULTICASTES1A_vS1B_EENS_8epilogue10collective18CollectiveEpilogueINS1E_23Sm100TmaWarpSpecializedILi1ELi1ELi88ELb0ELb0EEEJSI_NS5_IJNSS_ISF_SC_EENSS_ISG_SC_EEEEEaSJ_aSJ_NS1E_6fusion15FusionCallbacksIS1I_NS1M_17LinearCombinationIaiaiLNS_15FloatRoundStyleE2EEESI_S1L_JEEENS4_5SM1004TMEM4LOAD25SM100_TMEM_LOAD_16dp32b8xES10_NS11_INS12_ILi0ELi4ELi3EEES15_NSS_INS5_IJS16_NSA_ILi16EEEEEENS5_IJS1X_SC_EEEEEEENS4_39AutoVectorizingCopyWithAssumedAlignmentILi128EEENS4_14SM90_TMA_STOREES21_S23_S23_EEEvvEEEEvNT_6ParamsE)
	.align		4
        /*000c*/ 	.word	index@(__assertfail)
	.align		4
        /*0010*/ 	.word	0x00000000
	.align		4
        /*0014*/ 	.word	0xfffffffe
	.align		4
        /*0018*/ 	.word	0x00000000
	.align		4
        /*001c*/ 	.word	0xfffffffd
	.align		4
        /*0020*/ 	.word	0x00000000
	.align		4
        /*0024*/ 	.word	0xfffffffc


//--------------------- .nv.constant4             --------------------------
	.section	.nv.constant4,"a",@progbits
	.align	8
	.align		8
.nv.constant4:
        /*0000*/ 	.dword	__assertfail
	.align		8
        /*0008*/ 	.dword	__unnamed_1
	.align		8
        /*0010*/ 	.dword	_ZN40_INTERNAL_ac17de41_4_k_cu_efc0e0ae_316074cuda3std3__45__cpo5beginE
	.align		8
        /*0018*/ 	.dword	_ZN40_INTERNAL_ac17de41_4_k_cu_efc0e0ae_316074cuda3std3__45__cpo3endE
	.align		8
        /*0020*/ 	.dword	_ZN40_INTERNAL_ac17de41_4_k_cu_efc0e0ae_316074cuda3std3__45__cpo6cbeginE
	.align		8
        /*0028*/ 	.dword	_ZN40_INTERNAL_ac17de41_4_k_cu_efc0e0ae_316074cuda3std3__45__cpo4cendE
	.align		8
        /*0030*/ 	.dword	_ZN40_INTERNAL_ac17de41_4_k_cu_efc0e0ae_316074cuda3std3__442_GLOBAL__N__ac17de41_4_k_cu_efc0e0ae_316076ignoreE
	.align		8
        /*0038*/ 	.dword	_ZN40_INTERNAL_ac17de41_4_k_cu_efc0e0ae_316074cuda3std3__419piecewise_constructE
	.align		8
        /*0040*/ 	.dword	_ZN40_INTERNAL_ac17de41_4_k_cu_efc0e0ae_316074cuda3std3__48in_placeE
	.align		8
        /*0048*/ 	.dword	_ZN40_INTERNAL_ac17de41_4_k_cu_efc0e0ae_316074cuda3std6ranges3__45__cpo4swapE
	.align		8
        /*0050*/ 	.dword	_ZN40_INTERNAL_ac17de41_4_k_cu_efc0e0ae_316074cuda3std6ranges3__45__cpo9iter_moveE
	.align		8
        /*0058*/ 	.dword	_ZN40_INTERNAL_ac17de41_4_k_cu_efc0e0ae_316074cute7productE
	.align		8
        /*0060*/ 	.dword	_ZN40_INTERNAL_ac17de41_4_k_cu_efc0e0ae_316074cute1_E
	.align		8
        /*0068*/ 	.dword	$str$25
	.align		8
        /*0070*/ 	.dword	$str$26


//--------------------- .text._ZN7cutlass13device_kernelINS_4gemm6kernel13GemmUniversalIN4cute5tupleIJiiiiEEENS1_10collective13CollectiveMmaINS1_35MainloopSm100TmaUmmaWarpSpecializedILi6ELi2ELi4ENS5_IJNS4_1CILi2EEENSA_ILi1EEESC_EEEEENS5_IJNSA_ILi64EEENSA_ILi176EEENSA_ILi128EEEEEEaNS5_IJlSC_lEEEaSJ_NS4_8TiledMMAINS4_8MMA_AtomIJNS4_15SM100_MMA_S8_SSIaaiLi64ELi176ELNS4_4UMMA5MajorE0ELSO_0ELNSN_8SaturateE0EEEEEENS4_6LayoutINS5_IJSC_SC_SC_EEENS5_IJNSA_ILi0EEESU_SU_EEEEENS5_IJNS4_10UnderscoreESX_SX_EEEEENS4_13SM90_TMA_LOADENS4_14ComposedLayoutINS4_7SwizzleILi3ELi4ELi3EEENS4_18smem_ptr_flag_bitsILi8EEENSS_INS5_IJNSA_ILi8EEESH_EEENS5_IJSH_SC_EEEEEEEvNS4_8identityENS4_23SM90_TMA_LOAD_MULTICASTES1A_vS1B_EENS_8epilogue10collective18CollectiveEpilogueINS1E_23Sm100TmaWarpSpecializedILi1ELi1ELi88ELb0ELb0EEEJSI_NS5_IJNSS_ISF_SC_EENSS_ISG_SC_EEEEEaSJ_aSJ_NS1E_6fusion15FusionCallbacksIS1I_NS1M_17LinearCombinationIaiaiLNS_15FloatRoundStyleE2EEESI_S1L_JEEENS4_5SM1004TMEM4LOAD25SM100_TMEM_LOAD_16dp32b8xES10_NS11_INS12_ILi0ELi4ELi3EEES15_NSS_INS5_IJS16_NSA_ILi16EEEEEENS5_IJS1X_SC_EEEEEEENS4_39AutoVectorizingCopyWithAssumedAlignmentILi128EEENS4_14SM90_TMA_STOREES21_S23_S23_EEEvvEEEEvNT_6ParamsE --------------------------
	.section	.text._ZN7cutlass13device_kernelINS_4gemm6kernel13GemmUniversalIN4cute5tupleIJiiiiEEENS1_10collective13CollectiveMmaINS1_35MainloopSm100TmaUmmaWarpSpecializedILi6ELi2ELi4ENS5_IJNS4_1CILi2EEENSA_ILi1EEESC_EEEEENS5_IJNSA_ILi64EEENSA_ILi176EEENSA_ILi128EEEEEEaNS5_IJlSC_lEEEaSJ_NS4_8TiledMMAINS4_8MMA_AtomIJNS4_15SM100_MMA_S8_SSIaaiLi64ELi176ELNS4_4UMMA5MajorE0ELSO_0ELNSN_8SaturateE0EEEEEENS4_6LayoutINS5_IJSC_SC_SC_EEENS5_IJNSA_ILi0EEESU_SU_EEEEENS5_IJNS4_10UnderscoreESX_SX_EEEEENS4_13SM90_TMA_LOADENS4_14ComposedLayoutINS4_7SwizzleILi3ELi4ELi3EEENS4_18smem_ptr_flag_bitsILi8EEENSS_INS5_IJNSA_ILi8EEESH_EEENS5_IJSH_SC_EEEEEEEvNS4_8identityENS4_23SM90_TMA_LOAD_MULTICASTES1A_vS1B_EENS_8epilogue10collective18CollectiveEpilogueINS1E_23Sm100TmaWarpSpecializedILi1ELi1ELi88ELb0ELb0EEEJSI_NS5_IJNSS_ISF_SC_EENSS_ISG_SC_EEEEEaSJ_aSJ_NS1E_6fusion15FusionCallbacksIS1I_NS1M_17LinearCombinationIaiaiLNS_15FloatRoundStyleE2EEESI_S1L_JEEENS4_5SM1004TMEM4LOAD25SM100_TMEM_LOAD_16dp32b8xES10_NS11_INS12_ILi0ELi4ELi3EEES15_NSS_INS5_IJS16_NSA_ILi16EEEEEENS5_IJS1X_SC_EEEEEEENS4_39AutoVectorizingCopyWithAssumedAlignmentILi128EEENS4_14SM90_TMA_STOREES21_S23_S23_EEEvvEEEEvNT_6ParamsE,"ax",@progbits
	.align	128
.text._ZN7cutlass13device_kernelINS_4gemm6kernel13GemmUniversalIN4cute5tupleIJiiiiEEENS1_10collective13CollectiveMmaINS1_35MainloopSm100TmaUmmaWarpSpecializedILi6ELi2ELi4ENS5_IJNS4_1CILi2EEENSA_ILi1EEESC_EEEEENS5_IJNSA_ILi64EEENSA_ILi176EEENSA_ILi128EEEEEEaNS5_IJlSC_lEEEaSJ_NS4_8TiledMMAINS4_8MMA_AtomIJNS4_15SM100_MMA_S8_SSIaaiLi64ELi176ELNS4_4UMMA5MajorE0ELSO_0ELNSN_8SaturateE0EEEEEENS4_6LayoutINS5_IJSC_SC_SC_EEENS5_IJNSA_ILi0EEESU_SU_EEEEENS5_IJNS4_10UnderscoreESX_SX_EEEEENS4_13SM90_TMA_LOADENS4_14ComposedLayoutINS4_7SwizzleILi3ELi4ELi3EEENS4_18smem_ptr_flag_bitsILi8EEENSS_INS5_IJNSA_ILi8EEESH_EEENS5_IJSH_SC_EEEEEEEvNS4_8identityENS4_23SM90_TMA_LOAD_MULTICASTES1A_vS1B_EENS_8epilogue10collective18CollectiveEpilogueINS1E_23Sm100TmaWarpSpecializedILi1ELi1ELi88ELb0ELb0EEEJSI_NS5_IJNSS_ISF_SC_EENSS_ISG_SC_EEEEEaSJ_aSJ_NS1E_6fusion15FusionCallbacksIS1I_NS1M_17LinearCombinationIaiaiLNS_15FloatRoundStyleE2EEESI_S1L_JEEENS4_5SM1004TMEM4LOAD25SM100_TMEM_LOAD_16dp32b8xES10_NS11_INS12_ILi0ELi4ELi3EEES15_NSS_INS5_IJS16_NSA_ILi16EEEEEENS5_IJS1X_SC_EEEEEEENS4_39AutoVectorizingCopyWithAssumedAlignmentILi128EEENS4_14SM90_TMA_STOREES21_S23_S23_EEEvvEEEEvNT_6ParamsE:
        .type           _ZN7cutlass13device_kernelINS_4gemm6kernel13GemmUniversalIN4cute5tupleIJiiiiEEENS1_10collective13CollectiveMmaINS1_35MainloopSm100TmaUmmaWarpSpecializedILi6ELi2ELi4ENS5_IJNS4_1CILi2EEENSA_ILi1EEESC_EEEEENS5_IJNSA_ILi64EEENSA_ILi176EEENSA_ILi128EEEEEEaNS5_IJlSC_lEEEaSJ_NS4_8TiledMMAINS4_8MMA_AtomIJNS4_15SM100_MMA_S8_SSIaaiLi64ELi176ELNS4_4UMMA5MajorE0ELSO_0ELNSN_8SaturateE0EEEEEENS4_6LayoutINS5_IJSC_SC_SC_EEENS5_IJNSA_ILi0EEESU_SU_EEEEENS5_IJNS4_10UnderscoreESX_SX_EEEEENS4_13SM90_TMA_LOADENS4_14ComposedLayoutINS4_7SwizzleILi3ELi4ELi3EEENS4_18smem_ptr_flag_bitsILi8EEENSS_INS5_IJNSA_ILi8EEESH_EEENS5_IJSH_SC_EEEEEEEvNS4_8identityENS4_23SM90_TMA_LOAD_MULTICASTES1A_vS1B_EENS_8epilogue10collective18CollectiveEpilogueINS1E_23Sm100TmaWarpSpecializedILi1ELi1ELi88ELb0ELb0EEEJSI_NS5_IJNSS_ISF_SC_EENSS_ISG_SC_EEEEEaSJ_aSJ_NS1E_6fusion15FusionCallbacksIS1I_NS1M_17LinearCombinationIaiaiLNS_15FloatRoundStyleE2EEESI_S1L_JEEENS4_5SM1004TMEM4LOAD25SM100_TMEM_LOAD_16dp32b8xES10_NS11_INS12_ILi0ELi4ELi3EEES15_NSS_INS5_IJS16_NSA_ILi16EEEEEENS5_IJS1X_SC_EEEEEEENS4_39AutoVectorizingCopyWithAssumedAlignmentILi128EEENS4_14SM90_TMA_STOREES21_S23_S23_EEEvvEEEEvNT_6ParamsE,@function
        .size           _ZN7cutlass13device_kernelINS_4gemm6kernel13GemmUniversalIN4cute5tupleIJiiiiEEENS1_10collective13CollectiveMmaINS1_35MainloopSm100TmaUmmaWarpSpecializedILi6ELi2ELi4ENS5_IJNS4_1CILi2EEENSA_ILi1EEESC_EEEEENS5_IJNSA_ILi64EEENSA_ILi176EEENSA_ILi128EEEEEEaNS5_IJlSC_lEEEaSJ_NS4_8TiledMMAINS4_8MMA_AtomIJNS4_15SM100_MMA_S8_SSIaaiLi64ELi176ELNS4_4UMMA5MajorE0ELSO_0ELNSN_8SaturateE0EEEEEENS4_6LayoutINS5_IJSC_SC_SC_EEENS5_IJNSA_ILi0EEESU_SU_EEEEENS5_IJNS4_10UnderscoreESX_SX_EEEEENS4_13SM90_TMA_LOADENS4_14ComposedLayoutINS4_7SwizzleILi3ELi4ELi3EEENS4_18smem_ptr_flag_bitsILi8EEENSS_INS5_IJNSA_ILi8EEESH_EEENS5_IJSH_SC_EEEEEEEvNS4_8identityENS4_23SM90_TMA_LOAD_MULTICASTES1A_vS1B_EENS_8epilogue10collective18CollectiveEpilogueINS1E_23Sm100TmaWarpSpecializedILi1ELi1ELi88ELb0ELb0EEEJSI_NS5_IJNSS_ISF_SC_EENSS_ISG_SC_EEEEEaSJ_aSJ_NS1E_6fusion15FusionCallbacksIS1I_NS1M_17LinearCombinationIaiaiLNS_15FloatRoundStyleE2EEESI_S1L_JEEENS4_5SM1004TMEM4LOAD25SM100_TMEM_LOAD_16dp32b8xES10_NS11_INS12_ILi0ELi4ELi3EEES15_NSS_INS5_IJS16_NSA_ILi16EEEEEENS5_IJS1X_SC_EEEEEEENS4_39AutoVectorizingCopyWithAssumedAlignmentILi128EEENS4_14SM90_TMA_STOREES21_S23_S23_EEEvvEEEEvNT_6ParamsE,(.L_x_148 - _ZN7cutlass13device_kernelINS_4gemm6kernel13GemmUniversalIN4cute5tupleIJiiiiEEENS1_10collective13CollectiveMmaINS1_35MainloopSm100TmaUmmaWarpSpecializedILi6ELi2ELi4ENS5_IJNS4_1CILi2EEENSA_ILi1EEESC_EEEEENS5_IJNSA_ILi64EEENSA_ILi176EEENSA_ILi128EEEEEEaNS5_IJlSC_lEEEaSJ_NS4_8TiledMMAINS4_8MMA_AtomIJNS4_15SM100_MMA_S8_SSIaaiLi64ELi176ELNS4_4UMMA5MajorE0ELSO_0ELNSN_8SaturateE0EEEEEENS4_6LayoutINS5_IJSC_SC_SC_EEENS5_IJNSA_ILi0EEESU_SU_EEEEENS5_IJNS4_10UnderscoreESX_SX_EEEEENS4_13SM90_TMA_LOADENS4_14ComposedLayoutINS4_7SwizzleILi3ELi4ELi3EEENS4_18smem_ptr_flag_bitsILi8EEENSS_INS5_IJNSA_ILi8EEESH_EEENS5_IJSH_SC_EEEEEEEvNS4_8identityENS4_23SM90_TMA_LOAD_MULTICASTES1A_vS1B_EENS_8epilogue10collective18CollectiveEpilogueINS1E_23Sm100TmaWarpSpecializedILi1ELi1ELi88ELb0ELb0EEEJSI_NS5_IJNSS_ISF_SC_EENSS_ISG_SC_EEEEEaSJ_aSJ_NS1E_6fusion15FusionCallbacksIS1I_NS1M_17LinearCombinationIaiaiLNS_15FloatRoundStyleE2EEESI_S1L_JEEENS4_5SM1004TMEM4LOAD25SM100_TMEM_LOAD_16dp32b8xES10_NS11_INS12_ILi0ELi4ELi3EEES15_NSS_INS5_IJS16_NSA_ILi16EEEEEENS5_IJS1X_SC_EEEEEEENS4_39AutoVectorizingCopyWithAssumedAlignmentILi128EEENS4_14SM90_TMA_STOREES21_S23_S23_EEEvvEEEEvNT_6ParamsE)
        .other          _ZN7cutlass13device_kernelINS_4gemm6kernel13GemmUniversalIN4cute5tupleIJiiiiEEENS1_10collective13CollectiveMmaINS1_35MainloopSm100TmaUmmaWarpSpecializedILi6ELi2ELi4ENS5_IJNS4_1CILi2EEENSA_ILi1EEESC_EEEEENS5_IJNSA_ILi64EEENSA_ILi176EEENSA_ILi128EEEEEEaNS5_IJlSC_lEEEaSJ_NS4_8TiledMMAINS4_8MMA_AtomIJNS4_15SM100_MMA_S8_SSIaaiLi64ELi176ELNS4_4UMMA5MajorE0ELSO_0ELNSN_8SaturateE0EEEEEENS4_6LayoutINS5_IJSC_SC_SC_EEENS5_IJNSA_ILi0EEESU_SU_EEEEENS5_IJNS4_10UnderscoreESX_SX_EEEEENS4_13SM90_TMA_LOADENS4_14ComposedLayoutINS4_7SwizzleILi3ELi4ELi3EEENS4_18smem_ptr_flag_bitsILi8EEENSS_INS5_IJNSA_ILi8EEESH_EEENS5_IJSH_SC_EEEEEEEvNS4_8identityENS4_23SM90_TMA_LOAD_MULTICASTES1A_vS1B_EENS_8epilogue10collective18CollectiveEpilogueINS1E_23Sm100TmaWarpSpecializedILi1ELi1ELi88ELb0ELb0EEEJSI_NS5_IJNSS_ISF_SC_EENSS_ISG_SC_EEEEEaSJ_aSJ_NS1E_6fusion15FusionCallbacksIS1I_NS1M_17LinearCombinationIaiaiLNS_15FloatRoundStyleE2EEESI_S1L_JEEENS4_5SM1004TMEM4LOAD25SM100_TMEM_LOAD_16dp32b8xES10_NS11_INS12_ILi0ELi4ELi3EEES15_NSS_INS5_IJS16_NSA_ILi16EEEEEENS5_IJS1X_SC_EEEEEEENS4_39AutoVectorizingCopyWithAssumedAlignmentILi128EEENS4_14SM90_TMA_STOREES21_S23_S23_EEEvvEEEEvNT_6ParamsE,@"STO_CUDA_ENTRY STV_DEFAULT"
_ZN7cutlass13device_kernelINS_4gemm6kernel13GemmUniversalIN4cute5tupleIJiiiiEEENS1_10collective13CollectiveMmaINS1_35MainloopSm100TmaUmmaWarpSpecializedILi6ELi2ELi4ENS5_IJNS4_1CILi2EEENSA_ILi1EEESC_EEEEENS5_IJNSA_ILi64EEENSA_ILi176EEENSA_ILi128EEEEEEaNS5_IJlSC_lEEEaSJ_NS4_8TiledMMAINS4_8MMA_AtomIJNS4_15SM100_MMA_S8_SSIaaiLi64ELi176ELNS4_4UMMA5MajorE0ELSO_0ELNSN_8SaturateE0EEEEEENS4_6LayoutINS5_IJSC_SC_SC_EEENS5_IJNSA_ILi0EEESU_SU_EEEEENS5_IJNS4_10UnderscoreESX_SX_EEEEENS4_13SM90_TMA_LOADENS4_14ComposedLayoutINS4_7SwizzleILi3ELi4ELi3EEENS4_18smem_ptr_flag_bitsILi8EEENSS_INS5_IJNSA_ILi8EEESH_EEENS5_IJSH_SC_EEEEEEEvNS4_8identityENS4_23SM90_TMA_LOAD_MULTICASTES1A_vS1B_EENS_8epilogue10collective18CollectiveEpilogueINS1E_23Sm100TmaWarpSpecializedILi1ELi1ELi88ELb0ELb0EEEJSI_NS5_IJNSS_ISF_SC_EENSS_ISG_SC_EEEEEaSJ_aSJ_NS1E_6fusion15FusionCallbacksIS1I_NS1M_17LinearCombinationIaiaiLNS_15FloatRoundStyleE2EEESI_S1L_JEEENS4_5SM1004TMEM4LOAD25SM100_TMEM_LOAD_16dp32b8xES10_NS11_INS12_ILi0ELi4ELi3EEES15_NSS_INS5_IJS16_NSA_ILi16EEEEEENS5_IJS1X_SC_EEEEEEENS4_39AutoVectorizingCopyWithAssumedAlignmentILi128EEENS4_14SM90_TMA_STOREES21_S23_S23_EEEvvEEEEvNT_6ParamsE:
[----:B------:R-:W1:Y:S01]  /*0000*/  LDC R1, c[0x0][0x37c] ;  /* 0x0000df00ff017b82 */ /* 0x000e620000000800 */
[----:B------:R-:W2:Y:S01]  /*0010*/  S2R R194, SR_TID.X ;  /* 0x0000000000c27919 */ /* 0x000ea20000002100 */
[----:B------:R-:W3:Y:S01]  /*0020*/  LDCU.64 UR6, c[0x0][0x890] ;  /* 0x00011200ff0677ac */ /* 0x000ee20008000a00 */
[----:B------:R-:W-:Y:S02]  /*0030*/  PRMT R187, RZ, 0x7610, R187 ;  /* 0x00007610ffbb7816 */ /* 0x000fe400000000bb */
[----:B------:R-:W-:Y:S01]  /*0040*/  ELECT P3, URZ, PT ;  /* 0x0000000000ff782f */ /* 0x000fe20003860000 */
[----:B------:R-:W4:Y:S01]  /*0050*/  LDCU.64 UR56, c[0x0][0x358] ;  /* 0x00006b00ff3877ac */ /* 0x000f220008000a00 */
[----:B---3--:R-:W-:-:S04]  /*0060*/  UISETP.NE.U32.AND UP0, UPT, UR6, URZ, UPT ;  /* 0x000000ff0600728c */ /* 0x008fc8000bf05070 */
[----:B------:R-:W-:Y:S01]  /*0070*/  UISETP.NE.AND.EX UP0, UPT, UR7, URZ, UPT, UP0 ;  /* 0x000000ff0700728c */ /* 0x000fe2000bf05300 */
[----:B--2---:R-:W-:-:S05]  /*0080*/  SHF.R.U32.HI R188, RZ, 0x5, R194 ;  /* 0x00000005ffbc7819 */ /* 0x004fca00000116c2 */
[----:B------:R-:W2:Y:S02]  /*0090*/  SHFL.IDX PT, R0, R188, RZ, 0x1f ;  /* 0x00001fffbc007589 */ /* 0x000ea400000e0000 */
[----:B--2---:R-:W-:Y:S01]  /*00a0*/  R2UR UR5, R0 ;  /* 0x00000000000572ca */ /* 0x004fe200000e0000 */
[----:B-1--4-:R-:W-:-:S14]  /*00b0*/  BRA.U UP0, `(.L_x_0) ;  /* 0x00000001002c7547 */ /* 0x012fdc000b800000 */
[----:B------:R-:W1:Y:S02]  /*00c0*/  LDCU.64 UR8, c[0x0][0x888] ;  /* 0x00011100ff0877ac */ /* 0x000e640008000a00 */
[----:B-1----:R-:W-:-:S04]  /*00d0*/  UISETP.NE.U32.AND UP0, UPT, UR8, URZ, UPT ;  /* 0x000000ff0800728c */ /* 0x002fc8000bf05070 */
[----:B------:R-:W-:-:S09]  /*00e0*/  UISETP.NE.AND.EX UP0, UPT, UR9, URZ, UPT, UP0 ;  /* 0x000000ff0900728c */ /* 0x000fd2000bf05300 */
[----:B------:R-:W-:Y:S05]  /*00f0*/  BRA.U !UP0, `(.L_x_1) ;  /* 0x0000000108147547 */ /* 0x000fea000b800000 */
[----:B------:R-:W1:Y:S02]  /*0100*/  LDC.64 R2, c[0x0][0x888] ;  /* 0x00022200ff027b82 */ /* 0x000e640000000a00 */
[----:B-1----:R-:W2:Y:S01]  /*0110*/  LDG.E R0, desc[UR56][R2.64] ;  /* 0x0000003802007981 */ /* 0x002ea2000c1e1900 */
[----:B------:R-:W-:Y:S01]  /*0120*/  HFMA2 R187, -RZ, RZ, 0, 5.9604644775390625e-08 ;  /* 0x00000001ffbb7431 */ /* 0x000fe200000001ff */
[----:B--2---:R-:W-:Y:S01]  /*0130*/  R2UR UR45, R0 ;  /* 0x00000000002d72ca */ /* 0x004fe200000e0000 */
[----:B------:R-:W-:Y:S05]  /*0140*/  BRA `(.L_x_0) ;  /* 0x0000000000087947 */ /* 0x000fea0003800000 */
.L_x_1:
[----:B------:R-:W-:Y:S01]  /*0150*/  HFMA2 R187, -RZ, RZ, 0, 5.9604644775390625e-08 ;  /* 0x00000001ffbb7431 */ /* 0x000fe200000001ff */
[----:B------:R-:W1:Y:S02]  /*0160*/  LDCU UR45, c[0x0][0x880] ;  /* 0x00011000ff2d77ac */ /* 0x000e640008000800 */
.L_x_0:
[----:B------:R-:W2:Y:S02]  /*0170*/  LDCU.64 UR8, c[0x0][0x8b0] ;  /* 0x00011600ff0877ac */ /* 0x000ea40008000a00 */
[----:B--2---:R-:W-:-:S04]  /*0180*/  UISETP.NE.U32.AND UP0, UPT, UR8, URZ, UPT ;  /* 0x000000ff0800728c */ /* 0x004fc8000bf05070 */
[----:B------:R-:W-:-:S09]  /*0190*/  UISETP.NE.AND.EX UP0, UPT, UR9, URZ, UPT, UP0 ;  /* 0x000000ff0900728c */ /* 0x000fd2000bf05300 */
[----:B------:R-:W-:Y:S05]  /*01a0*/  BRA.U UP0, `(.L_x_2) ;  /* 0x0000000100207547 */ /* 0x000fea000b800000 */
[----:B------:R-:W2:Y:S02]  /*01b0*/  LDCU.64 UR8, c[0x0][0x8a8] ;  /* 0x00011500ff0877ac */ /* 0x000ea40008000a00 */
[----:B--2---:R-:W-:-:S04]  /*01c0*/  UISETP.NE.U32.AND UP0, UPT, UR8, URZ, UPT ;  /* 0x000000ff0800728c */ /* 0x004fc8000bf05070 */
[----:B------:R-:W-:-:S09]  /*01d0*/  UISETP.NE.AND.EX UP0, UPT, UR9, URZ, UPT, UP0 ;  /* 0x000000ff0900728c */ /* 0x000fd2000bf05300 */
[----:B------:R-:W-:Y:S05]  /*01e0*/  BRA.U !UP0, `(.L_x_3) ;  /* 0x00000001080c7547 */ /* 0x000fea000b800000 */
[----:B------:R-:W2:Y:S02]  /*01f0*/  LDC.64 R16, c[0x0][0x8a8] ;  /* 0x00022a00ff107b82 */ /* 0x000ea40000000a00 */
[----:B--2---:R2:W5:Y:S01]  /*0200*/  LDG.E R16, desc[UR56][R16.64] ;  /* 0x0000003810107981 */ /* 0x004562000c1e1900 */
[----:B------:R-:W-:Y:S05]  /*0210*/  BRA `(.L_x_2) ;  /* 0x0000000000047947 */ /* 0x000fea0003800000 */
.L_x_3:
[----:B------:R-:W3:Y:S02]  /*0220*/  LDC R16, c[0x0][0x8a0] ;  /* 0x00022800ff107b82 */ /* 0x000ee40000000800 */
.L_x_2:
[----:B------:R-:W-:Y:S01]  /*0230*/  IMAD.U32 R0, RZ, RZ, UR5 ;  /* 0x00000005ff007e24 */ /* 0x000fe2000f8e00ff */
[----:B------:R-:W-:Y:S04]  /*0240*/  BSSY.RECONVERGENT B0, `(.L_x_4) ;  /* 0x000000c000007945 */ /* 0x000fe80003800200 */
[C---:B------:R-:W-:Y:S02]  /*0250*/  ISETP.NE.OR P1, PT, R0.reuse, 0x1, !P3 ;  /* 0x000000010000780c */ /* 0x040fe40005f25670 */
[----:B------:R-:W-:-:S11]  /*0260*/  ISETP.NE.OR P0, PT, R0, 0x3, !P3 ;  /* 0x000000030000780c */ /* 0x000fd60005f05670 */
[----:B------:R-:W-:Y:S05]  /*0270*/  @P1 BRA `(.L_x_5) ;  /* 0x0000000000201947 */ /* 0x000fea0003800000 */
[----:B------:R-:W4:Y:S02]  /*0280*/  LDCU.64 UR8, c[0x0][0x348] ;  /* 0x00006900ff0877ac */ /* 0x000f240008000a00 */
[----:B----4-:R-:W-:Y:S02]  /*0290*/  UIADD3 UR10, UP1, UPT, UR8, 0x80, URZ ;  /* 0x00000080080a7890 */ /* 0x010fe4000ff3e0ff */
[----:B------:R-:W-:Y:S02]  /*02a0*/  UIADD3 UR8, UP0, UPT, UR8, 0x180, URZ ;  /* 0x0000018008087890 */ /* 0x000fe4000ff1e0ff */
[----:B------:R-:W-:Y:S02]  /*02b0*/  UIADD3.X UR11, UPT, UPT, URZ, UR9, URZ, UP1, !UPT ;  /* 0x00000009ff0b7290 */ /* 0x000fe40008ffe4ff */
[----:B------:R-:W-:-:S07]  /*02c0*/  UIADD3.X UR9, UPT, UPT, URZ, UR9, URZ, UP0, !UPT ;  /* 0x00000009ff097290 */ /* 0x000fce00087fe4ff */
[----:B------:R4:W-:Y:S02]  /*02d0*/  UTMACCTL.PF [UR10] ;  /* 0x000000000a0079b9 */ /* 0x0009e40008040000 */
[----:B------:R4:W-:Y:S02]  /*02e0*/  UTMACCTL.PF [UR8] ;  /* 0x00000000080079b9 */ /* 0x0009e40008040000 */
[----:B----4-:R-:W-:Y:S01]  /*02f0*/  NOP ;  /* 0x0000000000007918 */ /* 0x010fe20000000000 */
.L_x_5:
[----:B-1----:R-:W-:Y:S05]  /*0300*/  BSYNC.RECONVERGENT B0 ;  /* 0x0000000000007941 */ /* 0x002fea0003800200 */
.L_x_4:
[----:B------:R-:W-:Y:S04]  /*0310*/  BSSY.RECONVERGENT B0, `(.L_x_6) ;  /* 0x000000a000007945 */ /* 0x000fe80003800200 */
[----:B------:R-:W-:Y:S05]  /*0320*/  @P0 BRA `(.L_x_7) ;  /* 0x0000000000200947 */ /* 0x000fea0003800000 */
[----:B------:R-:W1:Y:S02]  /*0330*/  LDCU.64 UR8, c[0x0][0x348] ;  /* 0x00006900ff0877ac */ /* 0x000e640008000a00 */
[----:B-1----:R-:W-:Y:S02]  /*0340*/  UIADD3 UR10, UP1, UPT, UR8, 0x580, URZ ;  /* 0x00000580080a7890 */ /* 0x002fe4000ff3e0ff */
[----:B------:R-:W-:Y:S02]  /*0350*/  UIADD3 UR8, UP0, UPT, UR8, 0x680, URZ ;  /* 0x0000068008087890 */ /* 0x000fe4000ff1e0ff */
[----:B------:R-:W-:Y:S02]  /*0360*/  UIADD3.X UR11, UPT, UPT, URZ, UR9, URZ, UP1, !UPT ;  /* 0x00000009ff0b7290 */ /* 0x000fe40008ffe4ff */
[----:B------:R-:W-:-:S07]  /*0370*/  UIADD3.X UR9, UPT, UPT, URZ, UR9, URZ, UP0, !UPT ;  /* 0x00000009ff097290 */ /* 0x000fce00087fe4ff */
[----:B------:R1:W-:Y:S02]  /*0380*/  UTMACCTL.PF [UR10] ;  /* 0x000000000a0079b9 */ /* 0x0003e40008040000 */
[----:B------:R1:W-:Y:S02]  /*0390*/  UTMACCTL.PF [UR8] ;  /* 0x00000000080079b9 */ /* 0x0003e40008040000 */
[----:B-1----:R-:W-:Y:S01]  /*03a0*/  NOP ;  /* 0x0000000000007918 */ /* 0x002fe20000000000 */
.L_x_7:
[----:B------:R-:W-:Y:S05]  /*03b0*/  BSYNC.RECONVERGENT B0 ;  /* 0x0000000000007941 */ /* 0x000fea0003800200 */
.L_x_6:
[----:B------:R-:W1:Y:S01]  /*03c0*/  LDCU.64 UR8, c[0x0][0x888] ;  /* 0x00011100ff0877ac */ /* 0x000e620008000a00 */
[----:B------:R-:W-:Y:S02]  /*03d0*/  UISETP.EQ.U32.AND UP1, UPT, UR6, URZ, UPT ;  /* 0x000000ff0600728c */ /* 0x000fe4000bf22070 */
[----:B------:R-:W-:Y:S02]  /*03e0*/  UPLOP3.LUT UP3, UPT, UPT, UPT, UPT, 0x80, 0x8 ;  /* 0x000000000008789c */ /* 0x000fe40003f6f070 */
[----:B-1----:R-:W-:-:S04]  /*03f0*/  UISETP.NE.U32.AND UP0, UPT, UR8, URZ, UPT ;  /* 0x000000ff0800728c */ /* 0x002fc8000bf05070 */
[----:B------:R-:W-:-:S04]  /*0400*/  UISETP.NE.AND.EX UP2, UPT, UR9, URZ, UPT, UP0 ;  /* 0x000000ff0900728c */ /* 0x000fc8000bf45300 */
[----:B------:R-:W-:-:S04]  /*0410*/  UISETP.EQ.OR.EX UP4, UPT, UR7, URZ, !UP2, UP1 ;  /* 0x000000ff0700728c */ /* 0x000fc8000d782710 */
[----:B------:R-:W-:-:S05]  /*0420*/  UP2UR UR61, UPR, URZ, 0x10 ;  /* 0x00000010ff3d7883 */ /* 0x000fca0008000000 */
[----:B------:R-:W-:Y:S07]  /*0430*/  BRA.U !UP4, `(.L_x_8) ;  /* 0x000000010c1c7547 */ /* 0x000fee000b800000 */
[----:B------:R-:W-:Y:S02]  /*0440*/  UISETP.NE.U32.AND UP1, UPT, UR6, URZ, UPT ;  /* 0x000000ff0600728c */ /* 0x000fe4000bf25070 */
[----:B------:R-:W-:Y:S02]  /*0450*/  UISETP.NE.AND UP0, UPT, UR45, URZ, UPT ;  /* 0x000000ff2d00728c */ /* 0x000fe4000bf05270 */
[----:B------:R-:W-:Y:S02]  /*0460*/  UISETP.NE.AND.EX UP1, UPT, UR7, URZ, UPT, UP1 ;  /* 0x000000ff0700728c */ /* 0x000fe4000bf25310 */
[----:B------:R-:W-:-:S09]  /*0470*/  USEL UR4, URZ, 0xffffffff, UP2 ;  /* 0xffffffffff047887 */ /* 0x000fd20009000000 */
[----:B------:R-:W-:-:S04]  /*0480*/  @!UP1 USEL UR4, URZ, 0xffffffff, UP0 ;  /* 0xffffffffff049887 */ /* 0x000fc80008000000 */
[----:B------:R-:W-:-:S04]  /*0490*/  ULOP3.LUT UR4, UR4, 0x1, URZ, 0xc0, !UPT ;  /* 0x0000000104047892 */ /* 0x000fc8000f8ec0ff */
[----:B------:R-:W-:Y:S02]  /*04a0*/  UISETP.NE.U32.AND UP3, UPT, UR4, 0x1, UPT ;  /* 0x000000010400788c */ /* 0x000fe4000bf65070 */
.L_x_8:
[----:B------:R-:W1:Y:S01]  /*04b0*/  SHFL.IDX PT, R2, R188, RZ, 0x1f ;  /* 0x00001fffbc027589 */ /* 0x000e6200000e0000 */
[----:B------:R-:W-:Y:S01]  /*04c0*/  UISETP.NE.AND UP5, UPT, UR5, 0x2, UPT ;  /* 0x000000020500788c */ /* 0x000fe2000bfa5270 */
[----:B-1----:R-:W-:-:S13]  /*04d0*/  ISETP.NE.AND P0, PT, R2, RZ, PT ;  /* 0x000000ff0200720c */ /* 0x002fda0003f05270 */
[----:B------:R-:W-:Y:S05]  /*04e0*/  @P0 BRA `(.L_x_9) ;  /* 0x0000000000680947 */ /* 0x000fea0003800000 */
[----:B------:R-:W1:Y:S01]  /*04f0*/  S2UR UR7, SR_CgaCtaId ;  /* 0x00000000000779c3 */ /* 0x000e620000008800 */
[----:B------:R-:W-:Y:S01]  /*0500*/  UMOV UR8, 0x400 ;  /* 0x0000040000087882 */ /* 0x000fe20000000000 */
[----:B------:R-:W-:Y:S01]  /*0510*/  UMOV UR6, 0x1 ;  /* 0x0000000100067882 */ /* 0x000fe20000000000 */
[----:B------:R-:W-:Y:S01]  /*0520*/  UMOV UR4, 0x2 ;  /* 0x0000000200047882 */ /* 0x000fe20000000000 */
[----:B------:R-:W-:Y:S01]  /*0530*/  ELECT P0, URZ, PT ;  /* 0x0000000000ff782f */ /* 0x000fe20003800000 */
[----:B------:R-:W-:-:S04]  /*0540*/  UIADD3 UR10, UPT, UPT, -UR4, 0x100000, URZ ;  /* 0x00100000040a7890 */ /* 0x000fc8000fffe1ff */
[----:B------:R-:W-:Y:S02]  /*0550*/  USHF.L.U32 UR11, UR10, 0xb, URZ ;  /* 0x0000000b0a0b7899 */ /* 0x000fe400080006ff */
[----:B------:R-:W-:Y:S02]  /*0560*/  USHF.L.U32 UR10, UR10, 0x1, URZ ;  /* 0x000000010a0a7899 */ /* 0x000fe400080006ff */
[----:B-1----:R-:W-:Y:S02]  /*0570*/  ULEA UR7, UR7, UR8, 0x18 ;  /* 0x0000000807077291 */ /* 0x002fe4000f8ec0ff */
[----:B------:R-:W-:-:S04]  /*0580*/  UIADD3 UR8, UPT, UPT, -UR6, 0x100000, URZ ;  /* 0x0010000006087890 */ /* 0x000fc8000fffe1ff */
[----:B------:R-:W-:Y:S02]  /*0590*/  USHF.L.U32 UR9, UR8, 0xb, URZ ;  /* 0x0000000b08097899 */ /* 0x000fe400080006ff */
[----:B------:R-:W-:Y:S01]  /*05a0*/  USHF.L.U32 UR8, UR8, 0x1, URZ ;  /* 0x0000000108087899 */ /* 0x000fe200080006ff */
[----:B------:R-:W1:Y:S11]  /*05b0*/  FENCE.VIEW.ASYNC.S ;  /* 0x00000000000073c6 */ /* 0x000e760000000000 */
[----:B-1----:R1:W4:Y:S01]  /*05c0*/  SYNCS.EXCH.64 URZ, [UR7], UR8 ;  /* 0x0000000807ff75b2 */ /* 0x0023220008000100 */
[----:B------:R1:W1:Y:S01]  /*05d0*/  SYNCS.EXCH.64 URZ, [UR7+0x30], UR10 ;  /* 0x0000300a07ff75b2 */ /* 0x0002620008000100 */
        /* <DEDUP_REMOVED lines=10> */
[----:B------:R-:W-:Y:S01]  /*0680*/  NOP ;  /* 0x0000000000007918 */ /* 0x000fe20000000000 */
.L_x_9:
[----:B------:R-:W2:Y:S01]  /*0690*/  SHFL.IDX PT, R2, R188, RZ, 0x1f ;  /* 0x00001fffbc027589 */ /* 0x000ea200000e0000 */
[----:B------:R-:W-:Y:S01]  /*06a0*/  NOP ;  /* 0x0000000000007918 */ /* 0x000fe20000000000 */
[----:B--2---:R-:W-:-:S13]  /*06b0*/  ISETP.NE.AND P0, PT, R2, 0x1, PT ;  /* 0x000000010200780c */ /* 0x004fda0003f05270 */
[----:B------:R-:W-:Y:S05]  /*06c0*/  @P0 BRA `(.L_x_10) ;  /* 0x0000000000400947 */ /* 0x000fea0003800000 */
[----:B-1----:R-:W1:Y:S01]  /*06d0*/  S2UR UR7, SR_CgaCtaId ;  /* 0x00000000000779c3 */ /* 0x002e620000008800 */
        /* <DEDUP_REMOVED lines=12> */
[----:B-1----:R2:W1:Y:S01]  /*07a0*/  SYNCS.EXCH.64 URZ, [UR7+0x60], UR8 ;  /* 0x0000600807ff75b2 */ /* 0x0024620008000100 */
[----:B------:R2:W1:Y:S02]  /*07b0*/  SYNCS.EXCH.64 URZ, [UR7+0x68], UR10 ;  /* 0x0000680a07ff75b2 */ /* 0x0004640008000100 */
[----:B--2---:R-:W-:Y:S01]  /*07c0*/  NOP ;  /* 0x0000000000007918 */ /* 0x004fe20000000000 */
.L_x_10:
[----:B------:R-:W2:Y:S01]  /*07d0*/  SHFL.IDX PT, R2, R188, RZ, 0x1f ;  /* 0x00001fffbc027589 */ /* 0x000ea200000e0000 */
[----:B------:R-:W-:Y:S01]  /*07e0*/  NOP ;  /* 0x0000000000007918 */ /* 0x000fe20000000000 */
[----:B--2---:R-:W-:-:S13]  /*07f0*/  ISETP.NE.AND P0, PT, R2, 0x3, PT ;  /* 0x000000030200780c */ /* 0x004fda0003f05270 */
[----:B------:R-:W-:Y:S05]  /*0800*/  @P0 BRA `(.L_x_11) ;  /* 0x0000000000300947 */ /* 0x000fea0003800000 */
[----:B------:R-:W2:Y:S01]  /*0810*/  S2UR UR6, SR_CgaCtaId ;  /* 0x00000000000679c3 */ /* 0x000ea20000008800 */
[----:B-1----:R-:W-:Y:S01]  /*0820*/  UMOV UR7, 0x400 ;  /* 0x0000040000077882 */ /* 0x002fe20000000000 */
[----:B------:R-:W-:Y:S01]  /*0830*/  UMOV UR4, 0x20 ;  /* 0x0000002000047882 */ /* 0x000fe20000000000 */
[----:B------:R-:W-:Y:S01]  /*0840*/  ELECT P0, URZ, PT ;  /* 0x0000000000ff782f */ /* 0x000fe20003800000 */
[----:B------:R-:W-:-:S04]  /*0850*/  UIADD3 UR8, UPT, UPT, -UR4, 0x100000, URZ ;  /* 0x0010000004087890 */ /* 0x000fc8000fffe1ff */
[----:B------:R-:W-:Y:S02]  /*0860*/  USHF.L.U32 UR9, UR8, 0xb, URZ ;  /* 0x0000000b08097899 */ /* 0x000fe400080006ff */
[----:B------:R-:W-:Y:S02]  /*0870*/  USHF.L.U32 UR8, UR8, 0x1, URZ ;  /* 0x0000000108087899 */ /* 0x000fe400080006ff */
[----:B--2---:R-:W-:Y:S01]  /*0880*/  ULEA UR6, UR6, UR7, 0x18 ;  /* 0x0000000706067291 */ /* 0x004fe2000f8ec0ff */
[----:B------:R-:W1:Y:S11]  /*0890*/  FENCE.VIEW.ASYNC.S ;  /* 0x00000000000073c6 */ /* 0x000e760000000000 */
[----:B-1----:R2:W1:Y:S01]  /*08a0*/  SYNCS.EXCH.64 URZ, [UR6+0x70], UR8 ;  /* 0x0000700806ff75b2 */ /* 0x0024620008000100 */
[----:B------:R2:W1:Y:S02]  /*08b0*/  SYNCS.EXCH.64 URZ, [UR6+0x78], UR8 ;  /* 0x0000780806ff75b2 */ /* 0x0004640008000100 */
[----:B--2---:R-:W-:Y:S01]  /*08c0*/  NOP ;  /* 0x0000000000007918 */ /* 0x004fe20000000000 */
.L_x_11:
[----:B------:R-:W2:Y:S01]  /*08d0*/  SHFL.IDX PT, R2, R188, RZ, 0x1f ;  /* 0x00001fffbc027589 */ /* 0x000ea200000e0000 */
[----:B------:R-:W-:Y:S01]  /*08e0*/  NOP ;  /* 0x0000000000007918 */ /* 0x000fe20000000000 */
[----:B--2---:R-:W-:-:S13]  /*08f0*/  ISETP.NE.AND P0, PT, R2, 0x4, PT ;  /* 0x000000040200780c */ /* 0x004fda0003f05270 */
[----:B------:R-:W-:Y:S05]  /*0900*/  @P0 BRA `(.L_x_12) ;  /* 0x00000000004c0947 */ /* 0x000fea0003800000 */
[----:B------:R-:W2:Y:S01]  /*0910*/  S2UR UR6, SR_CgaCtaId ;  /* 0x00000000000679c3 */ /* 0x000ea20000008800 */
[----:B-1----:R-:W-:Y:S01]  /*0920*/  UMOV UR8, 0x1e0 ;  /* 0x000001e000087882 */ /* 0x002fe20000000000 */
[----:B------:R-:W-:Y:S01]  /*0930*/  UMOV UR7, 0x400 ;  /* 0x0000040000077882 */ /* 0x000fe20000000000 */
[----:B------:R-:W-:Y:S01]  /*0940*/  USEL UR8, UR8, 0x1a0, UP3 ;  /* 0x000001a008087887 */ /* 0x000fe20009800000 */
[----:B------:R-:W-:Y:S01]  /*0950*/  UMOV UR4, 0x1 ;  /* 0x0000000100047882 */ /* 0x000fe20000000000 */
[----:B------:R-:W-:Y:S01]  /*0960*/  ELECT P0, URZ, PT ;  /* 0x0000000000ff782f */ /* 0x000fe20003800000 */
[----:B------:R-:W-:-:S04]  /*0970*/  UIADD3 UR10, UPT, UPT, -UR4, 0x100000, URZ ;  /* 0x00100000040a7890 */ /* 0x000fc8000fffe1ff */
[----:B------:R-:W-:Y:S02]  /*0980*/  USHF.L.U32 UR11, UR10, 0xb, URZ ;  /* 0x0000000b0a0b7899 */ /* 0x000fe400080006ff */
[----:B------:R-:W-:Y:S02]  /*0990*/  USHF.L.U32 UR10, UR10, 0x1, URZ ;  /* 0x000000010a0a7899 */ /* 0x000fe400080006ff */
[----:B------:R-:W-:-:S04]  /*09a0*/  UIADD3 UR8, UPT, UPT, -UR8, 0x100000, URZ ;  /* 0x0010000008087890 */ /* 0x000fc8000fffe1ff */
[----:B------:R-:W-:Y:S02]  /*09b0*/  USHF.L.U32 UR9, UR8, 0xb, URZ ;  /* 0x0000000b08097899 */ /* 0x000fe400080006ff */
[----:B------:R-:W-:Y:S02]  /*09c0*/  USHF.L.U32 UR8, UR8, 0x1, URZ ;  /* 0x0000000108087899 */ /* 0x000fe400080006ff */
[----:B--2---:R-:W-:Y:S01]  /*09d0*/  ULEA UR6, UR6, UR7, 0x18 ;  /* 0x0000000706067291 */ /* 0x004fe2000f8ec0ff */
[----:B------:R-:W1:Y:S11]  /*09e0*/  FENCE.VIEW.ASYNC.S ;  /* 0x00000000000073c6 */ /* 0x000e760000000000 */
[----:B-1----:R2:W1:Y:S01]  /*09f0*/  SYNCS.EXCH.64 URZ, [UR6+0x80], UR10 ;  /* 0x0000800a06ff75b2 */ /* 0x0024620008000100 */
[----:B------:R2:W1:Y:S01]  /*0a00*/  SYNCS.EXCH.64 URZ, [UR6+0x90], UR8 ;  /* 0x0000900806ff75b2 */ /* 0x0004620008000100 */
[----:B------:R2:W1:Y:S01]  /*0a10*/  SYNCS.EXCH.64 URZ, [UR6+0x88], UR10 ;  /* 0x0000880a06ff75b2 */ /* 0x0004620008000100 */
[----:B------:R2:W1:Y:S02]  /*0a20*/  SYNCS.EXCH.64 URZ, [UR6+0x98], UR8 ;  /* 0x0000980806ff75b2 */ /* 0x0004640008000100 */
[----:B--2---:R-:W-:Y:S01]  /*0a30*/  NOP ;  /* 0x0000000000007918 */ /* 0x004fe20000000000 */
.L_x_12:
        /* <DEDUP_REMOVED lines=18> */
[----:B------:R2:W1:Y:S01]  /*0b60*/  SYNCS.EXCH.64 URZ, [UR7+0xc0], UR10 ;  /* 0x0000c00a07ff75b2 */ /* 0x0004620008000100 */
[----:B------:R2:W1:Y:S01]  /*0b70*/  SYNCS.EXCH.64 URZ, [UR7+0xa8], UR8 ;  /* 0x0000a80807ff75b2 */ /* 0x0004620008000100 */
[----:B------:R2:W1:Y:S01]  /*0b80*/  SYNCS.EXCH.64 URZ, [UR7+0xc8], UR10 ;  /* 0x0000c80a07ff75b2 */ /* 0x0004620008000100 */
[----:B------:R2:W1:Y:S01]  /*0b90*/  SYNCS.EXCH.64 URZ, [UR7+0xb0], UR8 ;  /* 0x0000b00807ff75b2 */ /* 0x0004620008000100 */
[----:B------:R2:W1:Y:S01]  /*0ba0*/  SYNCS.EXCH.64 URZ, [UR7+0xd0], UR10 ;  /* 0x0000d00a07ff75b2 */ /* 0x0004620008000100 */
[----:B------:R2:W1:Y:S01]  /*0bb0*/  SYNCS.EXCH.64 URZ, [UR7+0xb8], UR8 ;  /* 0x0000b80807ff75b2 */ /* 0x0004620008000100 */
[----:B------:R2:W1:Y:S02]  /*0bc0*/  SYNCS.EXCH.64 URZ, [UR7+0xd8], UR10 ;  /* 0x0000d80a07ff75b2 */ /* 0x0004640008000100 */
[----:B--2---:R-:W-:Y:S01]  /*0bd0*/  NOP ;  /* 0x0000000000007918 */ /* 0x004fe20000000000 */
.L_x_13:
[----:B------:R-:W2:Y:S01]  /*0be0*/  SHFL.IDX PT, R2, R188, RZ, 0x1f ;  /* 0x00001fffbc027589 */ /* 0x000ea200000e0000 */
[----:B------:R-:W1:Y:S01]  /*0bf0*/  S2UR UR60, SR_CgaCtaId ;  /* 0x00000000003c79c3 */ /* 0x000e620000008800 */
[----:B------:R-:W-:Y:S01]  /*0c00*/  NOP ;  /* 0x0000000000007918 */ /* 0x000fe20000000000 */
[----:B--2---:R-:W-:-:S13]  /*0c10*/  ISETP.NE.AND P0, PT, R2, 0x3, PT ;  /* 0x000000030200780c */ /* 0x004fda0003f05270 */
[----:B-1----:R-:W-:Y:S05]  /*0c20*/  @P0 BRA `(.L_x_14) ;  /* 0x0000000000340947 */ /* 0x002fea0003800000 */
[----:B------:R-:W-:Y:S01]  /*0c30*/  UMOV UR6, 0x400 ;  /* 0x0000040000067882 */ /* 0x000fe20000000000 */
[----:B------:R-:W-:Y:S01]  /*0c40*/  UMOV UR4, 0x20 ;  /* 0x0000002000047882 */ /* 0x000fe20000000000 */
[----:B------:R-:W-:Y:S02]  /*0c50*/  ULEA UR6, UR60, UR6, 0x18 ;  /* 0x000000063c067291 */ /* 0x000fe4000f8ec0ff */
[----:B------:R-:W-:-:S04]  /*0c60*/  UIADD3 UR8, UPT, UPT, -UR4, 0x100000, URZ ;  /* 0x0010000004087890 */ /* 0x000fc8000fffe1ff */
[----:B------:R-:W-:Y:S02]  /*0c70*/  USHF.L.U32 UR9, UR8, 0xb, URZ ;  /* 0x0000000b08097899 */ /* 0x000fe400080006ff */
[----:B------:R-:W-:Y:S01]  /*0c80*/  USHF.L.U32 UR8, UR8, 0x1, URZ ;  /* 0x0000000108087899 */ /* 0x000fe200080006ff */
[----:B------:R-:W-:Y:S01]  /*0c90*/  ELECT P0, URZ, PT ;  /* 0x0000000000ff782f */ /* 0x000fe20003800000 */
[----:B------:R-:W1:Y:S10]  /*0ca0*/  FENCE.VIEW.ASYNC.S ;  /* 0x00000000000073c6 */ /* 0x000e740000000000 */
[----:B-1----:R1:W2:Y:S01]  /*0cb0*/  SYNCS.EXCH.64 URZ, [UR6+0xe0], UR8 ;  /* 0x0000e00806ff75b2 */ /* 0x0022a20008000100 */
[----:B------:R1:W1:Y:S01]  /*0cc0*/  SYNCS.EXCH.64 URZ, [UR6+0xf0], UR8 ;  /* 0x0000f00806ff75b2 */ /* 0x0002620008000100 */
[----:B------:R1:W1:Y:S01]  /*0cd0*/  SYNCS.EXCH.64 URZ, [UR6+0xe8], UR8 ;  /* 0x0000e80806ff75b2 */ /* 0x0002620008000100 */
[----:B------:R1:W1:Y:S01]  /*0ce0*/  SYNCS.EXCH.64 URZ, [UR6+0xf8], UR8 ;  /* 0x0000f80806ff75b2 */ /* 0x0002620008000100 */
[----:B------:R-:W-:Y:S01]  /*0cf0*/  NOP ;  /* 0x0000000000007918 */ /* 0x000fe20000000000 */
.L_x_14:
[----:B------:R-:W3:Y:S01]  /*0d00*/  LDCU UR4, c[0x0][0x36c] ;  /* 0x00006d80ff0477ac */ /* 0x000ee20008000800 */
[----:B------:R-:W-:Y:S01]  /*0d10*/  ISETP.NE.OR P3, PT, R0, 0x2, !P3 ;  /* 0x000000020000780c */ /* 0x000fe20005f65670 */
[----:B------:R-:W-:Y:S01]  /*0d20*/  NOP ;  /* 0x0000000000007918 */ /* 0x000fe20000000000 */
[----:B------:R-:W-:Y:S01]  /*0d30*/  LOP3.LUT R0, R194, 0x1f, RZ, 0xc0, !PT ;  /* 0x0000001fc2007812 */ /* 0x000fe200078ec0ff */
[----:B------:R-:W-:Y:S02]  /*0d40*/  UISETP.NE.AND UP4, UPT, UR5, URZ, UPT ;  /* 0x000000ff0500728c */ /* 0x000fe4000bf85270 */
[----:B---3--:R-:W-:-:S09]  /*0d50*/  UISETP.EQ.U32.AND UP6, UPT, UR4, 0x1, UPT ;  /* 0x000000010400788c */ /* 0x008fd2000bfc2070 */
[----:B------:R-:W-:Y:S05]  /*0d60*/  BRA.U !UP6, `(.L_x_15) ;  /* 0x000000010e087547 */ /* 0x000fea000b800000 */
[----:B-12-4-:R-:W-:Y:S01]  /*0d70*/  UCGABAR_ARV ;  /* 0x00000000000079c7 */ /* 0x016fe20008000000 */
[----:B------:R-:W-:Y:S05]  /*0d80*/  BRA `(.L_x_16) ;  /* 0x0000000000047947 */ /* 0x000fea0003800000 */
.L_x_15:
[----:B-12-4-:R-:W-:Y:S01]  /*0d90*/  NOP ;  /* 0x0000000000007918 */ /* 0x016fe20000000000 */
.L_x_16:
[----:B------:R-:W1:Y:S01]  /*0da0*/  S2UR UR59, SR_CTAID.X ;  /* 0x00000000003b79c3 */ /* 0x000e620000002500 */
[----:B------:R-:W-:-:S05]  /*0db0*/  CS2R.32 R3, SR_CgaSize ;  /* 0x0000000000037805 */ /* 0x000fca0000008a00 */
[----:B------:R-:W-:-:S05]  /*0dc0*/  IMAD R3, R3, -0xa0, RZ ;  /* 0xffffff6003037824 */ /* 0x000fca00078e02ff */
[----:B------:R-:W-:-:S14]  /*0dd0*/  R2UR UR6, R3 ;  /* 0x00000000030672ca */ /* 0x000fdc00000e0000 */
[----:B------:R-:W2:Y:S01]  /*0de0*/  LDCU UR6, c[0x0][UR6+0x2b0] ;  /* 0x00005600060677ac */ /* 0x000ea20008000800 */
[----:B------:R-:W-:-:S05]  /*0df0*/  CS2R.32 R3, SR_CgaSize ;  /* 0x0000000000037805 */ /* 0x000fca0000008a00 */
[----:B------:R-:W-:-:S05]  /*0e00*/  IMAD R3, R3, -0xa0, RZ ;  /* 0xffffff6003037824 */ /* 0x000fca00078e02ff */
[----:B------:R-:W-:-:S14]  /*0e10*/  R2UR UR4, R3 ;  /* 0x00000000030472ca */ /* 0x000fdc00000e0000 */
[----:B------:R-:W3:Y:S01]  /*0e20*/  LDCU UR4, c[0x0][UR4+0x2b4] ;  /* 0x00005680040477ac */ /* 0x000ee20008000800 */
[----:B------:R-:W4:Y:S01]  /*0e30*/  S2UR UR58, SR_CTAID.Y ;  /* 0x00000000003a79c3 */ /* 0x000f220000002600 */
[----:B------:R-:W-:-:S05]  /*0e40*/  CS2R.32 R3, SR_CgaSize ;  /* 0x0000000000037805 */ /* 0x000fca0000008a00 */
[----:B------:R-:W-:-:S05]  /*0e50*/  IMAD R3, R3, -0xa0, RZ ;  /* 0xffffff6003037824 */ /* 0x000fca00078e02ff */
[----:B------:R-:W-:-:S14]  /*0e60*/  R2UR UR7, R3 ;  /* 0x00000000030772ca */ /* 0x000fdc00000e0000 */
[----:B------:R-:W3:Y:S01]  /*0e70*/  LDCU UR7, c[0x0][UR7+0x2a0] ;  /* 0x00005400070777ac */ /* 0x000ee20008000800 */
[----:B------:R-:W3:Y:S01]  /*0e80*/  LDCU UR15, c[0x0][0xb24] ;  /* 0x00016480ff0f77ac */ /* 0x000ee20008000800 */
[----:B------:R-:W3:Y:S01]  /*0e90*/  LDCU UR37, c[0x0][0xb24] ;  /* 0x00016480ff2577ac */ /* 0x000ee20008000800 */
[----:B------:R-:W3:Y:S01]  /*0ea0*/  LDCU UR12, c[0x0][0xb30] ;  /* 0x00016600ff0c77ac */ /* 0x000ee20008000800 */
[----:B-1----:R-:W-:-:S05]  /*0eb0*/  I2FP.F32.U32 R3, UR59 ;  /* 0x0000003b00037c45 */ /* 0x002fca0008201000 */
[----:B--2---:R-:W-:Y:S01]  /*0ec0*/  FMUL R3, R3, UR6 ;  /* 0x0000000603037c20 */ /* 0x004fe20008400000 */
[----:B------:R-:W-:-:S05]  /*0ed0*/  CS2R.32 R2, SR_CgaSize ;  /* 0x0000000000027805 */ /* 0x000fca0000008a00 */
[----:B------:R-:W-:-:S05]  /*0ee0*/  IMAD R2, R2, -0xa0, RZ ;  /* 0xffffff6002027824 */ /* 0x000fca00078e02ff */
[----:B------:R-:W-:-:S14]  /*0ef0*/  R2UR UR6, R2 ;  /* 0x00000000020672ca */ /* 0x000fdc00000e0000 */
[----:B------:R-:W1:Y:S01]  /*0f00*/  LDCU UR6, c[0x0][UR6+0x2a4] ;  /* 0x00005480060677ac */ /* 0x000e620008000800 */
[----:B----4-:R-:W-:Y:S01]  /*0f10*/  I2FP.F32.U32 R2, UR58 ;  /* 0x0000003a00027c45 */ /* 0x010fe20008201000 */
[----:B------:R-:W2:Y:S04]  /*0f20*/  F2I.U32.TRUNC.NTZ R3, R3 ;  /* 0x0000000300037305 */ /* 0x000ea8000020f000 */
[----:B---3--:R-:W-:Y:S01]  /*0f30*/  FMUL R2, R2, UR4 ;  /* 0x0000000402027c20 */ /* 0x008fe20008400000 */
[----:B------:R-:W-:-:S04]  /*0f40*/  ULOP3.LUT UR4, UR60, 0x1, URZ, 0xc0, !UPT ;  /* 0x000000013c047892 */ /* 0x000fc8000f8ec0ff */
[----:B------:R-:W-:Y:S01]  /*0f50*/  UISETP.NE.U32.AND UP0, UPT, UR4, 0x1, UPT ;  /* 0x000000010400788c */ /* 0x000fe2000bf05070 */
[----:B------:R-:W3:Y:S03]  /*0f60*/  F2I.U32.TRUNC.NTZ R2, R2 ;  /* 0x0000000200027305 */ /* 0x000ee6000020f000 */
[----:B------:R-:W-:Y:S01]  /*0f70*/  USEL UR4, URZ, 0x2c00, UP0 ;  /* 0x00002c00ff047887 */ /* 0x000fe20008000000 */
[----:B--2---:R-:W-:Y:S02]  /*0f80*/  R2UR UR47, R3 ;  /* 0x00000000032f72ca */ /* 0x004fe400000e0000 */
[----:B---3--:R-:W-:Y:S02]  /*0f90*/  R2UR UR46, R2 ;  /* 0x00000000022e72ca */ /* 0x008fe400000e0000 */
[----:B------:R-:W-:-:S09]  /*0fa0*/  PRMT R2, RZ, 0x7610, R2 ;  /* 0x00007610ff027816 */ /* 0x000fd20000000002 */
[----:B------:R-:W-:-:S04]  /*0fb0*/  UIADD3 UR47, UPT, UPT, -UR47, URZ, URZ ;  /* 0x000000ff2f2f7290 */ /* 0x000fc8000fffe1ff */
[----:B------:R-:W-:Y:S02]  /*0fc0*/  UIMAD UR47, UR7, UR47, UR59 ;  /* 0x0000002f072f72a4 */ /* 0x000fe4000f8e023b */
[----:B------:R-:W-:-:S04]  /*0fd0*/  UIADD3 UR46, UPT, UPT, -UR46, URZ, URZ ;  /* 0x000000ff2e2e7290 */ /* 0x000fc8000fffe1ff */
[----:B-1----:R-:W-:Y:S01]  /*0fe0*/  UIMAD UR46, UR6, UR46, UR58 ;  /* 0x0000002e062e72a4 */ /* 0x002fe2000f8e023a */
[----:B------:R-:W-:Y:S11]  /*0ff0*/  BRA.U UP4, `(.L_x_17) ;  /* 0x0000000104247547 */ /* 0x000ff6000b800000 */
[----:B------:R-:W-:-:S04]  /*1000*/  UISETP.NE.AND UP0, UPT, UR46, URZ, UPT ;  /* 0x000000ff2e00728c */ /* 0x000fc8000bf05270 */
[----:B------:R-:W-:-:S04]  /*1010*/  UISETP.EQ.OR UP0, UPT, UR47, URZ, !UP0 ;  /* 0x000000ff2f00728c */ /* 0x000fc8000c702670 */
[----:B------:R-:W-:Y:S02]  /*1020*/  USEL UR7, URZ, 0x1, !UP0 ;  /* 0x00000001ff077887 */ /* 0x000fe4000c000000 */
[----:B------:R-:W-:-:S04]  /*1030*/  UISETP.NE.AND UP0, UPT, UR46, URZ, UPT ;  /* 0x000000ff2e00728c */ /* 0x000fc8000bf05270 */
[----:B------:R-:W-:Y:S02]  /*1040*/  USEL UR6, URZ, 0x2, UP0 ;  /* 0x00000002ff067887 */ /* 0x000fe40008000000 */
[----:B------:R-:W-:-:S04]  /*1050*/  UISETP.NE.AND UP0, UPT, UR47, 0x1, UPT ;  /* 0x000000012f00788c */ /* 0x000fc8000bf05270 */
[----:B------:R-:W-:-:S04]  /*1060*/  USEL UR6, UR6, 0x2, UP0 ;  /* 0x0000000206067887 */ /* 0x000fc80008000000 */
[----:B------:R-:W-:-:S06]  /*1070*/  UIADD3 UR6, UPT, UPT, UR7, UR6, URZ ;  /* 0x0000000607067290 */ /* 0x000fcc000fffe0ff */
[----:B------:R-:W-:-:S07]  /*1080*/  MOV R2, UR6 ;  /* 0x0000000600027c02 */ /* 0x000fce0008000f00 */
.L_x_17:
[----:B------:R-:W1:Y:S01]  /*1090*/  S2UR UR36, SR_CTAID.Z ;  /* 0x00000000002479c3 */ /* 0x000e620000002700 */
[----:B------:R-:W-:-:S09]  /*10a0*/  UISETP.GE.AND UP0, UPT, UR15, 0x1, UPT ;  /* 0x000000010f00788c */ /* 0x000fd2000bf06270 */
[----:B------:R-:W-:Y:S05]  /*10b0*/  BRA.U !UP0, `(.L_x_18) ;  /* 0x0000000108d47547 */ /* 0x000fea000b800000 */
[----:B------:R-:W2:Y:S01]  /*10c0*/  LDCU.128 UR8, c[0x0][0xb10] ;  /* 0x00016200ff0877ac */ /* 0x000ea20008000c00 */
[----:B------:R-:W3:Y:S01]  /*10d0*/  LDCU UR14, c[0x0][0xb0c] ;  /* 0x00016180ff0e77ac */ /* 0x000ee20008000800 */
[----:B------:R-:W4:Y:S01]  /*10e0*/  LDCU UR17, c[0x0][0x370] ;  /* 0x00006e00ff1177ac */ /* 0x000f220008000800 */
[----:B------:R-:W1:Y:S01]  /*10f0*/  LDCU UR16, c[0x0][0x374] ;  /* 0x00006e80ff1077ac */ /* 0x000e620008000800 */
[----:B------:R-:W1:Y:S01]  /*1100*/  LDCU UR13, c[0x0][0xb20] ;  /* 0x00016400ff0d77ac */ /* 0x000e620008000800 */
[----:B--2---:R-:W-:Y:S02]  /*1110*/  UIMAD.WIDE.U32 UR6, UR59, UR8, URZ ;  /* 0x000000083b0672a5 */ /* 0x004fe4000f8e00ff */
[----:B---3--:R-:W-:Y:S02]  /*1120*/  UISETP.NE.AND UP0, UPT, UR14, 0x1, UPT ;  /* 0x000000010e00788c */ /* 0x008fe4000bf05270 */
[----:B------:R-:W-:Y:S02]  /*1130*/  UIMAD.WIDE.U32 UR20, UR58, UR11, URZ ;  /* 0x0000000b3a1472a5 */ /* 0x000fe4000f8e00ff */
[----:B----4-:R-:W-:-:S02]  /*1140*/  UIMAD.WIDE.U32 UR18, UR17, UR8, URZ ;  /* 0x00000008111272a5 */ /* 0x010fc4000f8e00ff */
[----:B------:R-:W-:Y:S01]  /*1150*/  UISETP.NE.AND UP1, UPT, UR15, 0x1, UPT ;  /* 0x000000010f00788c */ /* 0x000fe2000bf25270 */
[----:B------:R-:W-:Y:S02]  /*1160*/  UMOV UR8, UR7 ;  /* 0x0000000700087c82 */ /* 0x000fe40008000000 */
[----:B------:R-:W2:Y:S01]  /*1170*/  LDCU.64 UR6, c[0x0][0xb28] ;  /* 0x00016500ff0677ac */ /* 0x000ea20008000a00 */
[----:B------:R-:W-:Y:S01]  /*1180*/  USHF.R.U32.HI UR8, URZ, UR9, UR8 ;  /* 0x00000009ff087299 */ /* 0x000fe20008011608 */
[----:B------:R-:W-:-:S03]  /*1190*/  UMOV UR18, UR19 ;  /* 0x0000001300127c82 */ /* 0x000fc60008000000 */
[----:B------:R-:W-:Y:S02]  /*11a0*/  USEL UR8, UR59, UR8, !UP0 ;  /* 0x000000083b087287 */ /* 0x000fe4000c000000 */
[----:B------:R-:W-:Y:S02]  /*11b0*/  @UP0 USHF.R.U32.HI UR17, URZ, UR9, UR18 ;  /* 0x00000009ff110299 */ /* 0x000fe40008011612 */
[----:B------:R-:W-:Y:S02]  /*11c0*/  UISETP.NE.AND UP0, UPT, UR10, 0x1, UPT ;  /* 0x000000010a00788c */ /* 0x000fe4000bf05270 */
[----:B-1----:R-:W-:Y:S01]  /*11d0*/  UIMAD.WIDE.U32 UR18, UR16, UR11, URZ ;  /* 0x0000000b101272a5 */ /* 0x002fe2000f8e00ff */
[----:B------:R-:W-:Y:S02]  /*11e0*/  UMOV UR9, UR21 ;  /* 0x0000001500097c82 */ /* 0x000fe40008000000 */
[----:B------:R-:W-:-:S04]  /*11f0*/  USHF.R.U32.HI UR9, URZ, UR13, UR9 ;  /* 0x0000000dff097299 */ /* 0x000fc80008011609 */
[----:B------:R-:W-:Y:S01]  /*1200*/  UMOV UR18, UR19 ;  /* 0x0000001300127c82 */ /* 0x000fe20008000000 */
[----:B------:R-:W-:Y:S02]  /*1210*/  USEL UR9, UR58, UR9, !UP0 ;  /* 0x000000093a097287 */ /* 0x000fe4000c000000 */
[----:B------:R-:W-:Y:S02]  /*1220*/  @UP0 USHF.R.U32.HI UR16, URZ, UR13, UR18 ;  /* 0x0000000dff100299 */ /* 0x000fe40008011612 */
[----:B--2---:R-:W-:Y:S02]  /*1230*/  UIMAD.WIDE.U32 UR18, UR17, UR6, URZ ;  /* 0x00000006111272a5 */ /* 0x004fe4000f8e00ff */
[----:B------:R-:W-:Y:S02]  /*1240*/  UIMAD.WIDE.U32 UR20, UR16, UR6, URZ ;  /* 0x00000006101472a5 */ /* 0x000fe4000f8e00ff */
[----:B------:R-:W-:-:S03]  /*1250*/  UIADD3 UR13, UPT, UPT, -UR8, URZ, URZ ;  /* 0x000000ff080d7290 */ /* 0x000fc6000fffe1ff */
[----:B------:R-:W-:Y:S01]  /*1260*/  UMOV UR18, UR19 ;  /* 0x0000001300127c82 */ /* 0x000fe20008000000 */
[----:B------:R-:W-:Y:S01]  /*1270*/  UIMAD UR13, UR14, UR13, UR59 ;  /* 0x0000000d0e0d72a4 */ /* 0x000fe2000f8e023b */
[----:B------:R-:W-:Y:S01]  /*1280*/  UMOV UR11, UR21 ;  /* 0x00000015000b7c82 */ /* 0x000fe20008000000 */
[----:B------:R-:W-:Y:S02]  /*1290*/  @UP1 USHF.R.U32.HI UR17, URZ, UR7, UR18 ;  /* 0x00000007ff111299 */ /* 0x000fe40008011612 */
[----:B------:R-:W-:Y:S02]  /*12a0*/  @UP1 USHF.R.U32.HI UR16, URZ, UR7, UR11 ;  /* 0x00000007ff101299 */ /* 0x000fe4000801160b */
[----:B------:R-:W-:Y:S02]  /*12b0*/  UIMAD UR11, UR17, UR15, URZ ;  /* 0x0000000f110b72a4 */ /* 0x000fe4000f8e02ff */
[----:B------:R-:W-:Y:S02]  /*12c0*/  UIMAD UR16, UR16, UR15, URZ ;  /* 0x0000000f101072a4 */ /* 0x000fe4000f8e02ff */
[----:B------:R-:W-:-:S02]  /*12d0*/  UIMAD.WIDE.U32 UR20, UR9, UR6, URZ ;  /* 0x00000006091472a5 */ /* 0x000fc4000f8e00ff */
[----:B------:R-:W-:Y:S02]  /*12e0*/  UISETP.GE.AND UP0, UPT, UR9, UR16, UPT ;  /* 0x000000100900728c */ /* 0x000fe4000bf06270 */
[----:B------:R-:W-:Y:S02]  /*12f0*/  UIMAD.WIDE.U32 UR18, UR8, UR6, URZ ;  /* 0x00000006081272a5 */ /* 0x000fe4000f8e00ff */
[----:B------:R-:W-:Y:S01]  /*1300*/  UISETP.GE.OR UP0, UPT, UR8, UR11, UP0 ;  /* 0x0000000b0800728c */ /* 0x000fe20008706670 */
[----:B------:R-:W-:Y:S01]  /*1310*/  UMOV UR6, UR21 ;  /* 0x0000001500067c82 */ /* 0x000fe20008000000 */
[----:B------:R-:W-:Y:S02]  /*1320*/  UIADD3 UR11, UPT, UPT, -UR9, URZ, URZ ;  /* 0x000000ff090b7290 */ /* 0x000fe4000fffe1ff */
[----:B------:R-:W-:Y:S02]  /*1330*/  USHF.R.U32.HI UR6, URZ, UR7, UR6 ;  /* 0x00000007ff067299 */ /* 0x000fe40008011606 */
[----:B------:R-:W-:-:S02]  /*1340*/  UIMAD UR11, UR10, UR11, UR58 ;  /* 0x0000000b0a0b72a4 */ /* 0x000fc4000f8e023a */
[----:B------:R-:W-:-:S03]  /*1350*/  USEL UR6, UR9, UR6, !UP1 ;  /* 0x0000000609067287 */ /* 0x000fc6000c800000 */
[----:B------:R-:W-:Y:S02]  /*1360*/  @!UP0 UMOV UR16, UR19 ;  /* 0x0000001300108c82 */ /* 0x000fe40008000000 */
[----:B------:R-:W-:Y:S02]  /*1370*/  @!UP0 USHF.R.U32.HI UR16, URZ, UR7, UR16 ;  /* 0x00000007ff108299 */ /* 0x000fe40008011610 */
[----:B------:R-:W-:Y:S02]  /*1380*/  UIADD3 UR7, UPT, UPT, -UR6, URZ, URZ ;  /* 0x000000ff06077290 */ /* 0x000fe4000fffe1ff */
[----:B------:R-:W-:Y:S02]  /*1390*/  @!UP0 USEL UR16, UR8, UR16, !UP1 ;  /* 0x0000001008108287 */ /* 0x000fe4000c800000 */
[----:B------:R-:W-:Y:S02]  /*13a0*/  UIMAD UR7, UR15, UR7, UR9 ;  /* 0x000000070f0772a4 */ /* 0x000fe4000f8e0209 */
[----:B------:R-:W-:-:S02]  /*13b0*/  @!UP0 UIADD3 UR6, UPT, UPT, UR6, -UR16, URZ ;  /* 0x8000001006068290 */ /* 0x000fc4000fffe0ff */
[----:B------:R-:W-:Y:S02]  /*13c0*/  @!UP0 UIMAD UR7, UR7, UR17, UR16 ;  /* 0x00000011070782a4 */ /* 0x000fe4000f8e0210 */
[----:B------:R-:W-:-:S04]  /*13d0*/  @!UP0 UIMAD UR9, UR6, UR15, UR8 ;  /* 0x0000000f060982a4 */ /* 0x000fc8000f8e0208 */
[----:B------:R-:W-:Y:S01]  /*13e0*/  UIMAD UR58, UR9, UR10, UR11 ;  /* 0x0000000a093a72a4 */ /* 0x000fe2000f8e020b */
[----:B------:R-:W-:Y:S02]  /*13f0*/  @!UP0 UMOV UR8, UR7 ;  /* 0x0000000700088c82 */ /* 0x000fe40008000000 */
[----:B------:R-:W-:-:S12]  /*1400*/  UIMAD UR59, UR8, UR14, UR13 ;  /* 0x0000000e083b72a4 */ /* 0x000fd8000f8e020d */
.L_x_18:
[----:B------:R-:W-:-:S09]  /*1410*/  UISETP.NE.AND UP0, UPT, UR12, 0x1, UPT ;  /* 0x000000010c00788c */ /* 0x000fd2000bf05270 */
[----:B------:R-:W-:Y:S05]  /*1420*/  BRA.U UP0, `(.L_x_19) ;  /* 0x0000000100447547 */ /* 0x000fea000b800000 */
[----:B------:R-:W2:Y:S01]  /*1430*/  LDCU.128 UR8, c[0x0][0xb10] ;  /* 0x00016200ff0877ac */ /* 0x000ea20008000c00 */
[----:B------:R-:W3:Y:S01]  /*1440*/  LDCU UR7, c[0x0][0xb0c] ;  /* 0x00016180ff0777ac */ /* 0x000ee20008000800 */
[----:B------:R-:W4:Y:S01]  /*1450*/  LDCU UR6, c[0x0][0xb20] ;  /* 0x00016400ff0677ac */ /* 0x000f220008000800 */
[----:B--2---:R-:W-:Y:S02]  /*1460*/  UIMAD.WIDE.U32 UR14, UR59, UR8, URZ ;  /* 0x000000083b0e72a5 */ /* 0x004fe4000f8e00ff */
[----:B------:R-:W-:Y:S02]  /*1470*/  UIMAD.WIDE.U32 UR12, UR58, UR11, URZ ;  /* 0x0000000b3a0c72a5 */ /* 0x000fe4000f8e00ff */
[----:B---3--:R-:W-:-:S03]  /*1480*/  UISETP.NE.AND UP0, UPT, UR7, 0x1, UPT ;  /* 0x000000010700788c */ /* 0x008fc6000bf05270 */
[----:B------:R-:W-:Y:S02]  /*1490*/  UMOV UR8, UR15 ;  /* 0x0000000f00087c82 */ /* 0x000fe40008000000 */
[----:B------:R-:W-:Y:S01]  /*14a0*/  USHF.R.U32.HI UR8, URZ, UR9, UR8 ;  /* 0x00000009ff087299 */ /* 0x000fe20008011608 */
[----:B------:R-:W-:-:S03]  /*14b0*/  UMOV UR12, UR13 ;  /* 0x0000000d000c7c82 */ /* 0x000fc60008000000 */
[----:B------:R-:W-:Y:S02]  /*14c0*/  USEL UR8, UR59, UR8, !UP0 ;  /* 0x000000083b087287 */ /* 0x000fe4000c000000 */
[----:B------:R-:W-:Y:S02]  /*14d0*/  UISETP.NE.AND UP0, UPT, UR10, 0x1, UPT ;  /* 0x000000010a00788c */ /* 0x000fe4000bf05270 */
[----:B----4-:R-:W-:-:S04]  /*14e0*/  USHF.R.U32.HI UR6, URZ, UR6, UR12 ;  /* 0x00000006ff067299 */ /* 0x010fc8000801160c */
[----:B------:R-:W-:-:S04]  /*14f0*/  USEL UR6, UR58, UR6, !UP0 ;  /* 0x000000063a067287 */ /* 0x000fc8000c000000 */
[----:B------:R-:W-:Y:S02]  /*1500*/  UIADD3 UR9, UPT, UPT, UR8, -UR6, URZ ;  /* 0x8000000608097290 */ /* 0x000fe4000fffe0ff */
[----:B------:R-:W-:Y:S02]  /*1510*/  UIADD3 UR6, UPT, UPT, -UR8, UR6, URZ ;  /* 0x0000000608067290 */ /* 0x000fe4000fffe1ff */
[----:B------:R-:W-:Y:S02]  /*1520*/  UIMAD UR58, UR9, UR10, UR58 ;  /* 0x0000000a093a72a4 */ /* 0x000fe4000f8e023a */
[----:B------:R-:W-:-:S12]  /*1530*/  UIMAD UR59, UR6, UR7, UR59 ;  /* 0x00000007063b72a4 */ /* 0x000fd8000f8e023b */
.L_x_19:
[----:B------:R-:W-:Y:S01]  /*1540*/  UISETP.NE.AND UP0, UPT, UR5, 0x2, UPT ;  /* 0x000000020500788c */ /* 0x000fe2000bf05270 */
[----:B------:R-:W-:Y:S09]  /*1550*/  BRA.U !UP6, `(.L_x_20) ;  /* 0x000000010e0c7547 */ /* 0x000ff2000b800000 */
[----:B------:R-:W-:Y:S01]  /*1560*/  UCGABAR_WAIT ;  /* 0x0000000000007dc7 */ /* 0x000fe20008000000 */
[----:B------:R-:W-:Y:S01]  /*1570*/  CCTL.IVALL ;  /* 0x00000000ff00798f */ /* 0x000fe20002000000 */
[----:B------:R-:W-:Y:S05]  /*1580*/  BRA `(.L_x_21) ;  /* 0x0000000000047947 */ /* 0x000fea0003800000 */
.L_x_20:
[----:B------:R-:W-:Y:S06]  /*1590*/  BAR.SYNC.DEFER_BLOCKING 0x0 ;  /* 0x0000000000007b1d */ /* 0x000fec0000010000 */
.L_x_21:
[----:B------:R-:W-:Y:S05]  /*15a0*/  BRA.U UP0, `(.L_x_22) ;  /* 0x0000001500087547 */ /* 0x000fea000b800000 */
[----:B------:R-:W2:Y:S01]  /*15b0*/  LDCU UR26, c[0x0][0x38c] ;  /* 0x00007180ff1a77ac */ /* 0x000ea20008000800 */
[----:B------:R-:W-:Y:S01]  /*15c0*/  PLOP3.LUT P1, PT, PT, PT, UP3, 0x80, 0x8 ;  /* 0x000000000008781c */ /* 0x000fe20003f2f038 */
[----:B------:R-:W-:Y:S01]  /*15d0*/  IMAD.MOV.U32 R12, RZ, RZ, 0x1 ;  /* 0x00000001ff0c7424 */ /* 0x000fe200078e00ff */
[----:B------:R-:W-:Y:S01]  /*15e0*/  ISETP.EQ.OR P2, PT, R0, RZ, P3 ;  /* 0x000000ff0000720c */ /* 0x000fe20001f42670 */
[----:B------:R-:W-:Y:S01]  /*15f0*/  UISETP.NE.AND UP1, UPT, UR5, URZ, UPT ;  /* 0x000000ff0500728c */ /* 0x000fe2000bf25270 */
[----:B------:R-:W-:Y:S01]  /*1600*/  PLOP3.LUT P1, PT, P1, PT, PT, 0x8, 0x80 ;  /* 0x000000000080781c */ /* 0x000fe20000f2e170 */
[----:B------:R-:W-:Y:S01]  /*1610*/  USEL UR13, URZ, 0x1, UP5 ;  /* 0x00000001ff0d7887 */ /* 0x000fe2000a800000 */
[----:B------:R-:W-:Y:S01]  /*1620*/  CS2R R10, SRZ ;  /* 0x00000000000a7805 */ /* 0x000fe2000001ff00 */
[----:B------:R-:W-:Y:S01]  /*1630*/  IMAD.MOV.U32 R9, RZ, RZ, RZ ;  /* 0x000000ffff097224 */ /* 0x000fe200078e00ff */
[----:B------:R-:W3:Y:S01]  /*1640*/  LDCU UR15, c[0x0][0x370] ;  /* 0x00006e00ff0f77ac */ /* 0x000ee20008000800 */
[----:B------:R-:W-:Y:S01]  /*1650*/  IMAD.MOV.U32 R8, RZ, RZ, 0x1 ;  /* 0x00000001ff087424 */ /* 0x000fe200078e00ff */
[----:B------:R-:W4:Y:S01]  /*1660*/  LDCU.64 UR30, c[0x0][0x348] ;  /* 0x00006900ff1e77ac */ /* 0x000f220008000a00 */
[----:B------:R-:W-:-:S02]  /*1670*/  USHF.R.U32.HI UR24, URZ, 0x7, UR4 ;  /* 0x00000007ff187899 */ /* 0x000fc40008011604 */
[----:B--2---:R-:W-:Y:S02]  /*1680*/  UIADD3 UR6, UPT, UPT, UR26, 0x7f, URZ ;  /* 0x0000007f1a067890 */ /* 0x004fe4000fffe0ff */
[----:B------:R-:W-:Y:S02]  /*1690*/  UIADD3 UR5, UPT, UPT, UR26, -0x1, URZ ;  /* 0xffffffff1a057890 */ /* 0x000fe4000fffe0ff */
[----:B------:R-:W-:Y:S02]  /*16a0*/  USHF.R.S32.HI UR28, URZ, 0x1f, UR6 ;  /* 0x0000001fff1c7899 */ /* 0x000fe40008011406 */
[----:B------:R-:W-:Y:S02]  /*16b0*/  UISETP.GE.U32.AND UP2, UPT, UR5, -0xff, UPT ;  /* 0xffffff010500788c */ /* 0x000fe4000bf46070 */
[----:B------:R-:W-:Y:S02]  /*16c0*/  ULEA.HI UR28, UR28, UR6, URZ, 0x7 ;  /* 0x000000061c1c7291 */ /* 0x000fe4000f8f38ff */
[----:B------:R-:W-:-:S02]  /*16d0*/  UIADD3 UR26, UPT, UPT, UR26, 0xfe, URZ ;  /* 0x000000fe1a1a7890 */ /* 0x000fc4000fffe0ff */
[----:B------:R-:W-:Y:S01]  /*16e0*/  USHF.R.S32.HI UR28, URZ, 0x7, UR28 ;  /* 0x00000007ff1c7899 */ /* 0x000fe2000801141c */
[----:B------:R-:W2:Y:S03]  /*16f0*/  LDCU UR14, c[0x0][0x374] ;  /* 0x00006e80ff0e77ac */ /* 0x000ea60008000800 */
[----:B------:R-:W-:Y:S02]  /*1700*/  UISETP.LT.U32.AND UP0, UPT, UR28, 0x6, UPT ;  /* 0x000000061c00788c */ /* 0x000fe4000bf01070 */
[----:B------:R-:W-:Y:S02]  /*1710*/  USEL UR13, UR13, 0x2, UP1 ;  /* 0x000000020d0d7887 */ /* 0x000fe40008800000 */
[----:B------:R-:W-:Y:S01]  /*1720*/  USEL UR27, UR28, 0x6, UP0 ;  /* 0x000000061c1b7887 */ /* 0x000fe20008000000 */
[----:B------:R-:W-:-:S03]  /*1730*/  UMOV UR23, URZ ;  /* 0x000000ff00177c82 */ /* 0x000fc60008000000 */
[----:B------:R-:W-:Y:S02]  /*1740*/  UIADD3 UR7, UPT, UPT, UR27, -0x1, URZ ;  /* 0xffffffff1b077890 */ /* 0x000fe4000fffe0ff */
[----:B------:R-:W-:Y:S02]  /*1750*/  @UP2 UIADD3 UR7, UPT, UPT, UR27, URZ, URZ ;  /* 0x000000ff1b072290 */ /* 0x000fe4000fffe0ff */
[----:B------:R-:W-:Y:S02]  /*1760*/  UIADD3 UR25, UPT, UPT, UR28, -UR27, URZ ;  /* 0x8000001b1c197290 */ /* 0x000fe4000fffe0ff */
[----:B---34-:R-:W-:-:S12]  /*1770*/  UIADD3 UR7, UPT, UPT, UR7, 0x1, URZ ;  /* 0x0000000107077890 */ /* 0x018fd8000fffe0ff */
.L_x_42:
[----:B------:R-:W-:Y:S01]  /*1780*/  UISETP.NE.AND UP0, UPT, UR60, URZ, UPT ;  /* 0x000000ff3c00728c */ /* 0x000fe2000bf05270 */
[----:B------:R-:W3:Y:S08]  /*1790*/  S2UR UR60, SR_CgaCtaId ;  /* 0x00000000003c79c3 */ /* 0x000ef00000008800 */
[----:B-1----:R-:W-:Y:S05]  /*17a0*/  BRA.U UP0, `(.L_x_23) ;  /* 0x0000000100347547 */ /* 0x002fea000b800000 */
[----:B------:R-:W4:Y:S01]  /*17b0*/  S2R R0, SR_CgaCtaId ;  /* 0x0000000000007919 */ /* 0x000f220000008800 */
[----:B------:R-:W-:Y:S02]  /*17c0*/  MOV R3, 0x400 ;  /* 0x0000040000037802 */ /* 0x000fe40000000f00 */
[----:B------:R-:W-:Y:S02]  /*17d0*/  SHF.L.U32 R2, R8, 0x1f, RZ ;  /* 0x0000001f08027819 */ /* 0x000fe400000006ff */
[----:B----4-:R-:W-:-:S05]  /*17e0*/  LEA R0, R0, R3, 0x18 ;  /* 0x0000000300007211 */ /* 0x010fca00078ec0ff */
[----:B------:R-:W-:-:S04]  /*17f0*/  IMAD R3, R9, 0x8, R0 ;  /* 0x0000000809037824 */ /* 0x000fc800078e0200 */
[----:B------:R-:W4:Y:S02]  /*1800*/  SYNCS.PHASECHK.TRANS64.TRYWAIT P0, [R3+URZ+0xf0], R2 ;  /* 0x0000f002030075a7 */ /* 0x000f2400080011ff */
[----:B----4-:R-:W-:Y:S05]  /*1810*/  @!P0 BRA `(.L_x_24) ;  /* 0x0000007400448947 */ /* 0x010fea0003800000 */
.L_x_109:
[----:B------:R-:W-:Y:S01]  /*1820*/  VIADD R9, R9, 0x1 ;  /* 0x0000000109097836 */ /* 0x000fe20000000000 */
[----:B------:R4:W-:Y:S04]  /*1830*/  SYNCS.ARRIVE.TRANS64.A1T0 RZ, [R3+URZ+0xe0], RZ ;  /* 0x0000e0ff03ff79a7 */ /* 0x0009e800081000ff */
[----:B------:R-:W-:-:S04]  /*1840*/  ISETP.NE.AND P0, PT, R9, 0x2, PT ;  /* 0x000000020900780c */ /* 0x000fc80003f05270 */
[----:B------:R-:W-:Y:S02]  /*1850*/  SEL R9, R9, RZ, P0 ;  /* 0x000000ff09097207 */ /* 0x000fe40000000000 */
[----:B----4-:R-:W-:-:S04]  /*1860*/  SEL R3, RZ, 0x1, P0 ;  /* 0x00000001ff037807 */ /* 0x010fc80000000000 */
[----:B------:R-:W-:-:S07]  /*1870*/  LOP3.LUT R8, R8, R3, RZ, 0x3c, !PT ;  /* 0x0000000308087212 */ /* 0x000fce00078e3cff */
.L_x_23:
[----:B------:R-:W-:Y:S01]  /*1880*/  UMOV UR6, 0x400 ;  /* 0x0000040000067882 */ /* 0x000fe20000000000 */
[----:B------:R-:W-:Y:S01]  /*1890*/  SHF.L.U32 R0, R12, 0x1f, RZ ;  /* 0x0000001f0c007819 */ /* 0x000fe200000006ff */
[----:B---3--:R-:W-:Y:S02]  /*18a0*/  ULEA UR6, UR60, UR6, 0x18 ;  /* 0x000000063c067291 */ /* 0x008fe4000f8ec0ff */
[----:B------:R-:W-:Y:S02]  /*18b0*/  UISETP.GE.U32.AND UP0, UPT, UR26, 0xff, UPT ;  /* 0x000000ff1a00788c */ /* 0x000fe4000bf06070 */
[----:B------:R-:W-:Y:S02]  /*18c0*/  ULEA UR5, UR23, UR6, 0x3 ;  /* 0x0000000617057291 */ /* 0x000fe4000f8e18ff */
[----:B------:R-:W-:Y:S02]  /*18d0*/  USHF.L.U32 UR35, UR59, 0x6, URZ ;  /* 0x000000063b237899 */ /* 0x000fe400080006ff */
[----:B------:R-:W-:Y:S01]  /*18e0*/  UIMAD UR11, UR58, 0xb0, UR24 ;  /* 0x000000b03a0b78a4 */ /* 0x000fe2000f8e0218 */
[----:B------:R-:W-:-:S04]  /*18f0*/  UMOV UR29, URZ ;  /* 0x000000ff001d7c82 */ /* 0x000fc80008000000 */
[----:B------:R3:W4:Y:S01]  /*1900*/  SYNCS.PHASECHK.TRANS64.TRYWAIT P0, [UR5+0x30], R0 ;  /* 0x00003000ff0075a7 */ /* 0x0007220008001105 */
[----:B------:R-:W-:Y:S06]  /*1910*/  BRA.U !UP0, `(.L_x_25) ;  /* 0x0000000108bc7547 */ /* 0x000fec000b800000 */
[----:B------:R-:W-:Y:S01]  /*1920*/  UMOV UR16, URZ ;  /* 0x000000ff00107c82 */ /* 0x000fe20008000000 */
[----:B------:R-:W-:-:S05]  /*1930*/  UMOV UR5, UR23 ;  /* 0x0000001700057c82 */ /* 0x000fca0008000000 */
.L_x_31:
[----:B----4-:R-:W-:Y:S01]  /*1940*/  @!P3 MOV R2, 0x7800 ;  /* 0x000078000002b802 */ /* 0x010fe20000000f00 */
[----:B------:R-:W-:Y:S01]  /*1950*/  ULEA UR33, UR5, UR6, 0x3 ;  /* 0x0000000605217291 */ /* 0x000fe2000f8e18ff */
[----:B-12-4-:R-:W-:Y:S11]  /*1960*/  @P0 BRA `(.L_x_26) ;  /* 0x00000000000c0947 */ /* 0x016ff60003800000 */
[----:B------:R-:W-:Y:S04]  /*1970*/  SHF.L.U32 R3, R12, 0x1f, RZ ;  /* 0x0000001f0c037819 */ /* 0x000fe800000006ff */
[----:B------:R-:W4:Y:S02]  /*1980*/  SYNCS.PHASECHK.TRANS64.TRYWAIT P0, [UR33+0x30], R3 ;  /* 0x00003003ff0075a7 */ /* 0x000f240008001121 */
[----:B----4-:R-:W-:Y:S05]  /*1990*/  @!P0 BRA `(.L_x_27) ;  /* 0x0000007000f88947 */ /* 0x010fea0003800000 */
.L_x_26:
[----:B------:R4:W-:Y:S01]  /*19a0*/  @!P3 SYNCS.ARRIVE.TRANS64 RZ, [UR33], R2 ;  /* 0x00000002ffffb9a7 */ /* 0x0009e20008000021 */
[----:B------:R-:W-:Y:S04]  /*19b0*/  ULOP3.LUT UR8, UR13, 0x2, URZ, 0xfc, !UPT ;  /* 0x000000020d087892 */ /* 0x000fe8000f8efcff */
[----:B------:R-:W-:Y:S09]  /*19c0*/  UISETP.NE.AND UP0, UPT, UR8, 0x2, UPT ;  /* 0x000000020800788c */ /* 0x000ff2000bf05270 */
[----:B------:R-:W-:Y:S05]  /*19d0*/  BRA.U UP0, `(.L_x_28) ;  /* 0x0000000100047547 */ /* 0x000fea000b800000 */
[----:B-12---:R-:W-:Y:S05]  /*19e0*/  BPT.TRAP 0x1 ;  /* 0x000000040000795c */ /* 0x006fea0000300000 */
.L_x_28:
[----:B------:R-:W-:Y:S04]  /*19f0*/  BSSY.RECONVERGENT B0, `(.L_x_29) ;  /* 0x0000003000007945 */ /* 0x000fe80003800200 */
[----:B------:R-:W-:Y:S05]  /*1a00*/  @P2 BRA `(.L_x_30) ;  /* 0x0000000000042947 */ /* 0x000fea0003800000 */
[----:B-12---:R-:W-:Y:S05]  /*1a10*/  BPT.TRAP 0x1 ;  /* 0x000000040000795c */ /* 0x006fea0000300000 */
.L_x_30:
[----:B-12---:R-:W-:Y:S05]  /*1a20*/  BSYNC.RECONVERGENT B0 ;  /* 0x0000000000007941 */ /* 0x006fea0003800200 */
.L_x_29:
[----:B------:R-:W-:Y:S02]  /*1a30*/  UIADD3 UR23, UPT, UPT, UR5, 0x1, URZ ;  /* 0x0000000105177890 */ /* 0x000fe4000fffe0ff */
[----:B------:R-:W-:Y:S02]  /*1a40*/  UIADD3 UR18, UP1, UPT, UR30, 0x80, URZ ;  /* 0x000000801e127890 */ /* 0x000fe4000ff3e0ff */
[----:B------:R-:W-:Y:S02]  /*1a50*/  UISETP.NE.AND UP0, UPT, UR23, 0x6, UPT ;  /* 0x000000061700788c */ /* 0x000fe4000bf05270 */
[----:B------:R-:W-:Y:S02]  /*1a60*/  ULEA UR32, UR5, UR6, 0xd ;  /* 0x0000000605207291 */ /* 0x000fe4000f8e68ff */
[----:B------:R-:W-:Y:S02]  /*1a70*/  USEL UR9, URZ, 0x1, UP0 ;  /* 0x00000001ff097887 */ /* 0x000fe40008000000 */
[----:B------:R-:W-:Y:S02]  /*1a80*/  USEL UR23, UR23, URZ, UP0 ;  /* 0x000000ff17177287 */ /* 0x000fe40008000000 */
[----:B------:R-:W-:Y:S02]  /*1a90*/  USHF.L.U32 UR34, UR16, 0x7, URZ ;  /* 0x0000000710227899 */ /* 0x000fe400080006ff */
[----:B------:R-:W-:Y:S01]  /*1aa0*/  ULEA UR8, UR23, UR6, 0x3 ;  /* 0x0000000617087291 */ /* 0x000fe2000f8e18ff */
[----:B------:R-:W-:Y:S01]  /*1ab0*/  LOP3.LUT R12, R12, UR9, RZ, 0x3c, !PT ;  /* 0x000000090c0c7c12 */ /* 0x000fe2000f8e3cff */
[----:B------:R-:W-:Y:S02]  /*1ac0*/  UIADD3.X UR19, UPT, UPT, URZ, UR31, URZ, UP1, !UPT ;  /* 0x0000001fff137290 */ /* 0x000fe40008ffe4ff */
[----:B------:R-:W-:Y:S01]  /*1ad0*/  UIADD3 UR32, UPT, UPT, UR32, 0x5a00, URZ ;  /* 0x00005a0020207890 */ /* 0x000fe2000fffe0ff */
[----:B---3--:R-:W-:Y:S01]  /*1ae0*/  SHF.L.U32 R0, R12, 0x1f, RZ ;  /* 0x0000001f0c007819 */ /* 0x008fe200000006ff */
[----:B------:R-:W-:Y:S02]  /*1af0*/  UIADD3 UR40, UP0, UPT, UR30, 0x180, URZ ;  /* 0x000001801e287890 */ /* 0x000fe4000ff1e0ff */
[----:B------:R-:W-:Y:S01]  /*1b00*/  UIADD3 UR16, UPT, UPT, UR16, 0x1, URZ ;  /* 0x0000000110107890 */ /* 0x000fe2000fffe0ff */
[----:B------:R1:W2:Y:S01]  /*1b10*/  SYNCS.PHASECHK.TRANS64.TRYWAIT P0, [UR8+0x30], R0 ;  /* 0x00003000ff0075a7 */ /* 0x0002a20008001108 */
[----:B------:R-:W-:Y:S01]  /*1b20*/  UIMAD UR8, UR5, 0x5800, UR4 ;  /* 0x00005800050878a4 */ /* 0x000fe2000f8e0204 */
[----:B------:R-:W-:Y:S01]  /*1b30*/  UMOV UR38, 0x0 ;  /* 0x0000000000267882 */ /* 0x000fe20000000000 */
[----:B------:R-:W-:Y:S02]  /*1b40*/  UMOV UR39, 0x10000000 ;  /* 0x1000000000277882 */ /* 0x000fe40000000000 */
[----:B------:R-:W-:Y:S01]  /*1b50*/  UIADD3 UR8, UPT, UPT, UR6, 0x11a00, UR8 ;  /* 0x00011a0006087890 */ /* 0x000fe2000fffe008 */
[----:B------:R-:W-:Y:S01]  /*1b60*/  UTMALDG.3D [UR32], [UR18], desc[UR38] ;  /* 0x00002620120075b4 */ /* 0x000fe20008011000 */
[----:B------:R-:W-:Y:S02]  /*1b70*/  UIADD3.X UR41, UPT, UPT, URZ, UR31, URZ, UP0, !UPT ;  /* 0x0000001fff297290 */ /* 0x000fe400087fe4ff */
[----:B------:R-:W-:Y:S01]  /*1b80*/  UISETP.NE.AND UP0, UPT, UR16, UR7, UPT ;  /* 0x000000071000728c */ /* 0x000fe2000bf05270 */
[----:B------:R-:W-:Y:S01]  /*1b90*/  UMOV UR5, 0x30000 ;  /* 0x0003000000057882 */ /* 0x000fe20000000000 */
[----:B------:R-:W-:Y:S01]  /*1ba0*/  UMOV UR12, UR36 ;  /* 0x00000024000c7c82 */ /* 0x000fe20008000000 */
[----:B------:R-:W-:Y:S01]  /*1bb0*/  UMOV UR9, UR33 ;  /* 0x0000002100097c82 */ /* 0x000fe20008000000 */
[----:B------:R-:W-:Y:S01]  /*1bc0*/  UMOV UR10, UR34 ;  /* 0x00000022000a7c82 */ /* 0x000fe20008000000 */
[----:B------:R-:W-:Y:S02]  /*1bd0*/  UMOV UR29, UR7 ;  /* 0x00000007001d7c82 */ /* 0x000fe40008000000 */
[----:B------:R3:W-:Y:S02]  /*1be0*/  UTMALDG.3D.MULTICAST [UR8], [UR40], UR5, desc[UR38] ;  /* 0x00002608280073b4 */ /* 0x0007e40008011805 */
[----:B---3--:R-:W-:Y:S01]  /*1bf0*/  UMOV UR5, UR23 ;  /* 0x0000001700057c82 */ /* 0x008fe20008000000 */
[----:B------:R-:W-:Y:S05]  /*1c00*/  BRA.U UP0, `(.L_x_31) ;  /* 0xfffffffd004c7547 */ /* 0x000fea000b83ffff */
.L_x_25:
[----:B------:R-:W-:Y:S01]  /*1c10*/  ULEA UR5, UR23, UR6, 0x3 ;  /* 0x0000000617057291 */ /* 0x000fe2000f8e18ff */
[----:B-1-3--:R-:W-:Y:S01]  /*1c20*/  SHF.L.U32 R0, R12, 0x1f, RZ ;  /* 0x0000001f0c007819 */ /* 0x00afe200000006ff */
[----:B------:R-:W-:Y:S01]  /*1c30*/  @!P1 SYNCS.ARRIVE.TRANS64.A1T0 RZ, [UR6+0x78], RZ ;  /* 0x000078ffffff99a7 */ /* 0x000fe20008100006 */
[----:B------:R-:W-:-:S06]  /*1c40*/  UISETP.GT.AND UP0, UPT, UR28, UR27, UPT ;  /* 0x0000001b1c00728c */ /* 0x000fcc000bf04270 */
[----:B--2-4-:R1:W2:Y:S03]  /*1c50*/  SYNCS.PHASECHK.TRANS64.TRYWAIT P0, [UR5+0x30], R0 ;  /* 0x00003000ff0075a7 */ /* 0x0142a60008001105 */
[----:B------:R-:W-:Y:S05]  /*1c60*/  BRA.U !UP0, `(.L_x_32) ;  /* 0x0000000108c07547 */ /* 0x000fea000b800000 */
[----:B------:R-:W-:Y:S01]  /*1c70*/  UIADD3 UR32, UPT, UPT, UR25, UR29, URZ ;  /* 0x0000001d19207290 */ /* 0x000fe2000fffe0ff */
[----:B------:R-:W-:-:S11]  /*1c80*/  UMOV UR5, UR23 ;  /* 0x0000001700057c82 */ /* 0x000fd60008000000 */
.L_x_38:
[----:B--2---:R-:W-:Y:S01]  /*1c90*/  @!P3 MOV R2, 0x7800 ;  /* 0x000078000002b802 */ /* 0x004fe20000000f00 */
[----:B------:R-:W-:Y:S01]  /*1ca0*/  ULEA UR17, UR5, UR6, 0x3 ;  /* 0x0000000605117291 */ /* 0x000fe2000f8e18ff */
[----:B--234-:R-:W-:Y:S11]  /*1cb0*/  @P0 BRA `(.L_x_33) ;  /* 0x00000000000c0947 */ /* 0x01cff60003800000 */
[----:B------:R-:W-:Y:S04]  /*1cc0*/  SHF.L.U32 R3, R12, 0x1f, RZ ;  /* 0x0000001f0c037819 */ /* 0x000fe800000006ff */
[----:B------:R-:W2:Y:S02]  /*1cd0*/  SYNCS.PHASECHK.TRANS64.TRYWAIT P0, [UR17+0x30], R3 ;  /* 0x00003003ff0075a7 */ /* 0x000ea40008001111 */
[----:B--2---:R-:W-:Y:S05]  /*1ce0*/  @!P0 BRA `(.L_x_34) ;  /* 0x00000070003c8947 */ /* 0x004fea0003800000 */
.L_x_33:
[----:B------:R2:W-:Y:S01]  /*1cf0*/  @!P3 SYNCS.ARRIVE.TRANS64 RZ, [UR17], R2 ;  /* 0x00000002ffffb9a7 */ /* 0x0005e20008000011 */
[----:B------:R-:W-:Y:S04]  /*1d00*/  ULOP3.LUT UR8, UR13, 0x2, URZ, 0xfc, !UPT ;  /* 0x000000020d087892 */ /* 0x000fe8000f8efcff */
[----:B------:R-:W-:Y:S09]  /*1d10*/  UISETP.NE.AND UP0, UPT, UR8, 0x2, UPT ;  /* 0x000000020800788c */ /* 0x000ff2000bf05270 */
[----:B------:R-:W-:Y:S05]  /*1d20*/  BRA.U UP0, `(.L_x_35) ;  /* 0x0000000100047547 */ /* 0x000fea000b800000 */
[----:B------:R-:W-:Y:S05]  /*1d30*/  BPT.TRAP 0x1 ;  /* 0x000000040000795c */ /* 0x000fea0000300000 */
.L_x_35:
[----:B------:R-:W-:Y:S04]  /*1d40*/  BSSY.RECONVERGENT B0, `(.L_x_36) ;  /* 0x0000003000007945 */ /* 0x000fe80003800200 */
[----:B------:R-:W-:Y:S05]  /*1d50*/  @P2 BRA `(.L_x_37) ;  /* 0x0000000000042947 */ /* 0x000fea0003800000 */
[----:B------:R-:W-:Y:S05]  /*1d60*/  BPT.TRAP 0x1 ;  /* 0x000000040000795c */ /* 0x000fea0000300000 */
.L_x_37:
[----:B------:R-:W-:Y:S05]  /*1d70*/  BSYNC.RECONVERGENT B0 ;  /* 0x0000000000007941 */ /* 0x000fea0003800200 */
.L_x_36:
[----:B------:R-:W-:Y:S02]  /*1d80*/  UIADD3 UR23, UPT, UPT, UR5, 0x1, URZ ;  /* 0x0000000105177890 */ /* 0x000fe4000fffe0ff */
[----:B------:R-:W-:Y:S02]  /*1d90*/  ULEA UR16, UR5, UR6, 0xd ;  /* 0x0000000605107291 */ /* 0x000fe4000f8e68ff */
[----:B------:R-:W-:Y:S02]  /*1da0*/  UISETP.NE.AND UP0, UPT, UR23, 0x6, UPT ;  /* 0x000000061700788c */ /* 0x000fe4000bf05270 */
[----:B------:R-:W-:Y:S02]  /*1db0*/  UIADD3 UR42, UP1, UPT, UR30, 0x80, URZ ;  /* 0x000000801e2a7890 */ /* 0x000fe4000ff3e0ff */
[----:B------:R-:W-:Y:S02]  /*1dc0*/  USEL UR9, URZ, 0x1, UP0 ;  /* 0x00000001ff097887 */ /* 0x000fe40008000000 */
[----:B------:R-:W-:Y:S02]  /*1dd0*/  USEL UR23, UR23, URZ, UP0 ;  /* 0x000000ff17177287 */ /* 0x000fe40008000000 */
[----:B------:R-:W-:Y:S02]  /*1de0*/  USHF.L.U32 UR18, UR29, 0x7, URZ ;  /* 0x000000071d127899 */ /* 0x000fe400080006ff */
[----:B------:R-:W-:Y:S01]  /*1df0*/  ULEA UR8, UR23, UR6, 0x3 ;  /* 0x0000000617087291 */ /* 0x000fe2000f8e18ff */
[----:B------:R-:W-:Y:S01]  /*1e00*/  LOP3.LUT R12, R12, UR9, RZ, 0x3c, !PT ;  /* 0x000000090c0c7c12 */ /* 0x000fe2000f8e3cff */
[----:B------:R-:W-:Y:S02]  /*1e10*/  UIADD3 UR16, UPT, UPT, UR16, 0x5a00, URZ ;  /* 0x00005a0010107890 */ /* 0x000fe4000fffe0ff */
[----:B------:R-:W-:Y:S01]  /*1e20*/  UIADD3.X UR43, UPT, UPT, URZ, UR31, URZ, UP1, !UPT ;  /* 0x0000001fff2b7290 */ /* 0x000fe20008ffe4ff */
[----:B-1----:R-:W-:Y:S01]  /*1e30*/  SHF.L.U32 R0, R12, 0x1f, RZ ;  /* 0x0000001f0c007819 */ /* 0x002fe200000006ff */
[----:B------:R-:W-:Y:S02]  /*1e40*/  UIADD3 UR40, UP0, UPT, UR30, 0x180, URZ ;  /* 0x000001801e287890 */ /* 0x000fe4000ff1e0ff */
[----:B------:R-:W-:Y:S01]  /*1e50*/  UIADD3 UR29, UPT, UPT, UR29, 0x1, URZ ;  /* 0x000000011d1d7890 */ /* 0x000fe2000fffe0ff */
[----:B------:R3:W4:Y:S01]  /*1e60*/  SYNCS.PHASECHK.TRANS64.TRYWAIT P0, [UR8+0x30], R0 ;  /* 0x00003000ff0075a7 */ /* 0x0007220008001108 */
[----:B------:R-:W-:Y:S01]  /*1e70*/  UIMAD UR8, UR5, 0x5800, UR4 ;  /* 0x00005800050878a4 */ /* 0x000fe2000f8e0204 */
[----:B------:R-:W-:Y:S01]  /*1e80*/  UMOV UR38, 0x0 ;  /* 0x0000000000267882 */ /* 0x000fe20000000000 */
[----:B------:R-:W-:Y:S01]  /*1e90*/  UMOV UR39, 0x10000000 ;  /* 0x1000000000277882 */ /* 0x000fe20000000000 */
[----:B------:R-:W-:Y:S01]  /*1ea0*/  UMOV UR19, UR35 ;  /* 0x0000002300137c82 */ /* 0x000fe20008000000 */
[----:B------:R-:W-:Y:S01]  /*1eb0*/  UMOV UR20, UR36 ;  /* 0x0000002400147c82 */ /* 0x000fe20008000000 */
[----:B------:R-:W-:Y:S01]  /*1ec0*/  UIADD3 UR8, UPT, UPT, UR6, 0x11a00, UR8 ;  /* 0x00011a0006087890 */ /* 0x000fe2000fffe008 */
[----:B------:R-:W-:Y:S01]  /*1ed0*/  UTMALDG.3D [UR16], [UR42], desc[UR38] ;  /* 0x000026102a0075b4 */ /* 0x000fe20008011000 */
[----:B------:R-:W-:Y:S01]  /*1ee0*/  UIADD3.X UR41, UPT, UPT, URZ, UR31, URZ, UP0, !UPT ;  /* 0x0000001fff297290 */ /* 0x000fe200087fe4ff */
[----:B------:R-:W-:Y:S01]  /*1ef0*/  UMOV UR5, 0x30000 ;  /* 0x0003000000057882 */ /* 0x000fe20000000000 */
[----:B------:R-:W-:Y:S01]  /*1f00*/  UMOV UR12, UR36 ;  /* 0x00000024000c7c82 */ /* 0x000fe20008000000 */
[----:B------:R-:W-:Y:S01]  /*1f10*/  UMOV UR9, UR17 ;  /* 0x0000001100097c82 */ /* 0x000fe20008000000 */
[----:B------:R-:W-:Y:S01]  /*1f20*/  UMOV UR10, UR18 ;  /* 0x00000012000a7c82 */ /* 0x000fe20008000000 */
[----:B------:R-:W-:Y:S04]  /*1f30*/  UISETP.NE.AND UP0, UPT, UR29, UR32, UPT ;  /* 0x000000201d00728c */ /* 0x000fe8000bf05270 */
[----:B------:R1:W-:Y:S02]  /*1f40*/  UTMALDG.3D.MULTICAST [UR8], [UR40], UR5, desc[UR38] ;  /* 0x00002608280073b4 */ /* 0x0003e40008011805 */
[----:B-1----:R-:W-:Y:S03]  /*1f50*/  UMOV UR5, UR23 ;  /* 0x0000001700057c82 */ /* 0x002fe60008000000 */
[----:B------:R-:W-:Y:S05]  /*1f60*/  BRA.U UP0, `(.L_x_38) ;  /* 0xfffffffd00487547 */ /* 0x000fea000b83ffff */
.L_x_32:
[C---:B------:R-:W-:Y:S01]  /*1f70*/  LEA R3, R11.reuse, UR6, 0x3 ;  /* 0x000000060b037c11 */ /* 0x040fe2000f8e18ff */
[----:B------:R-:W-:Y:S01]  /*1f80*/  NOP ;  /* 0x0000000000007918 */ /* 0x000fe20000000000 */
[----:B-1-3--:R-:W-:Y:S02]  /*1f90*/  SHF.L.U32 R0, R10, 0x1f, RZ ;  /* 0x0000001f0a007819 */ /* 0x00afe400000006ff */
[----:B------:R-:W-:Y:S02]  /*1fa0*/  LEA R5, R11, UR6, 0x4 ;  /* 0x000000060b057c11 */ /* 0x000fe4000f8e20ff */
[----:B--2-4-:R-:W1:Y:S02]  /*1fb0*/  SYNCS.PHASECHK.TRANS64.TRYWAIT P0, [R3+URZ+0x80], R0 ;  /* 0x00008000030075a7 */ /* 0x014e6400080011ff */
[----:B-1----:R-:W-:Y:S05]  /*1fc0*/  @!P0 BRA `(.L_x_39) ;  /* 0x0000006c009c8947 */ /* 0x002fea0003800000 */
.L_x_112:
[----:B------:R-:W2:Y:S01]  /*1fd0*/  LDS.128 R4, [R5+0x110] ;  /* 0x0001100005047984 */ /* 0x000ea20000000c00 */
[----:B------:R-:W-:Y:S01]  /*1fe0*/  UISETP.GE.AND UP0, UPT, UR37, 0x1, UPT ;  /* 0x000000012500788c */ /* 0x000fe2000bf06270 */
[----:B------:R-:W-:Y:S01]  /*1ff0*/  @!PT LDS RZ, [RZ] ;  /* 0x00000000fffff984 */ /* 0x000fe20000000800 */
[----:B------:R-:W-:Y:S01]  /*2000*/  @!PT LDS RZ, [RZ] ;  /* 0x00000000fffff984 */ /* 0x000fe20000000800 */
[----:B------:R-:W-:Y:S01]  /*2010*/  @!PT LDS RZ, [RZ] ;  /* 0x00000000fffff984 */ /* 0x000fe20000000800 */
[----:B------:R-:W-:Y:S01]  /*2020*/  @!PT LDS RZ, [RZ] ;  /* 0x00000000fffff984 */ /* 0x000fe20000000800 */
[----:B------:R3:W-:Y:S06]  /*2030*/  MEMBAR.ALL.CTA ;  /* 0x0000000000007992 */ /* 0x0007ec0000008000 */
[----:B---3--:R-:W3:Y:S01]  /*2040*/  FENCE.VIEW.ASYNC.S ;  /* 0x00000000000073c6 */ /* 0x008ee20000000000 */
[----:B--2---:R-:W-:-:S13]  /*2050*/  LOP3.LUT P0, RZ, R6, 0x1, RZ, 0xc0, !PT ;  /* 0x0000000106ff7812 */ /* 0x004fda000780c0ff */
[----:B---3--:R-:W-:Y:S01]  /*2060*/  VOTEU.ANY UP1, P0 ;  /* 0x0000000000ff7886 */ /* 0x008fe20000020100 */
[----:B------:R-:W-:-:S13]  /*2070*/  PLOP3.LUT P0, PT, PT, PT, UP1, 0x80, 0x8 ;  /* 0x000000000008781c */ /* 0x000fda0003f0f018 */
[----:B-1----:R-:W-:Y:S02]  /*2080*/  @P0 LOP3.LUT R0, R5, 0xffff, RZ, 0xc0, !PT ;  /* 0x0000ffff05000812 */ /* 0x002fe400078ec0ff */
[----:B------:R-:W-:Y:S02]  /*2090*/  @P0 MOV R2, R4 ;  /* 0x0000000400020202 */ /* 0x000fe40000000f00 */
[----:B------:R-:W-:Y:S01]  /*20a0*/  @P0 R2UR UR8, R0 ;  /* 0x00000000000802ca */ /* 0x000fe200000e0000 */
[----:B------:R-:W-:Y:S01]  /*20b0*/  VIADD R0, R3, 0x90 ;  /* 0x0000009003007836 */ /* 0x000fe20000000000 */
[----:B------:R-:W-:Y:S02]  /*20c0*/  @P0 SHF.R.U32.HI R4, RZ, 0x10, R5 ;  /* 0x00000010ff040819 */ /* 0x000fe40000011605 */
[----:B------:R-:W-:Y:S02]  /*20d0*/  @P0 R2UR UR9, R2 ;  /* 0x00000000020902ca */ /* 0x000fe400000e0000 */
[----:B------:R-:W-:-:S02]  /*20e0*/  PRMT R0, RZ, 0x654, R0 ;  /* 0x00000654ff007816 */ /* 0x000fc40000000000 */
[----:B------:R-:W-:Y:S02]  /*20f0*/  @P0 R2UR UR5, R4 ;  /* 0x00000000040502ca */ /* 0x000fe400000e0000 */
[----:B------:R1:W-:Y:S03]  /*2100*/  SYNCS.ARRIVE.TRANS64.RED.A1T0 RZ, [R0+URZ], RZ ;  /* 0x000000ff00ff79a7 */ /* 0x0003e600081004ff */
[----:B------:R-:W-:-:S04]  /*2110*/  @UP1 UMOV UR21, UR8 ;  /* 0x0000000800151c82 */ /* 0x000fc80008000000 */
[----:B------:R-:W-:-:S04]  /*2120*/  @UP1 UMOV UR22, UR9 ;  /* 0x0000000900161c82 */ /* 0x000fc80008000000 */
[----:B------:R-:W-:Y:S01]  /*2130*/  @UP1 UMOV UR36, UR5 ;  /* 0x0000000500241c82 */ /* 0x000fe20008000000 */
[----:B------:R-:W-:Y:S05]  /*2140*/  BRA.U !UP0, `(.L_x_40) ;  /* 0x0000000108d47547 */ /* 0x000fea000b800000 */
[----:B------:R-:W2:Y:S01]  /*2150*/  LDCU.128 UR8, c[0x0][0xb10] ;  /* 0x00016200ff0877ac */ /* 0x000ea20008000c00 */
[----:B------:R-:W3:Y:S01]  /*2160*/  LDCU UR5, c[0x0][0xb20] ;  /* 0x00016400ff0577ac */ /* 0x000ee20008000800 */
[----:B------:R-:W4:Y:S01]  /*2170*/  LDCU UR12, c[0x0][0xb0c] ;  /* 0x00016180ff0c77ac */ /* 0x000f220008000800 */
[----:B------:R-:W1:Y:S01]  /*2180*/  LDCU.64 UR16, c[0x0][0xb28] ;  /* 0x00016500ff1077ac */ /* 0x000e620008000a00 */
[----:B------:R-:W-:Y:S02]  /*2190*/  UISETP.NE.AND UP3, UPT, UR37, 0x1, UPT ;  /* 0x000000012500788c */ /* 0x000fe4000bf65270 */
[----:B--2---:R-:W-:Y:S02]  /*21a0*/  UIMAD.WIDE.U32 UR34, UR14, UR11, URZ ;  /* 0x0000000b0e2272a5 */ /* 0x004fe4000f8e00ff */
[----:B------:R-:W-:Y:S02]  /*21b0*/  UIMAD.WIDE.U32 UR18, UR15, UR8, URZ ;  /* 0x000000080f1272a5 */ /* 0x000fe4000f8e00ff */
[----:B------:R-:W-:-:S02]  /*21c0*/  UIMAD.WIDE.U32 UR32, UR21, UR11, URZ ;  /* 0x0000000b152072a5 */ /* 0x000fc4000f8e00ff */
[----:B------:R-:W-:Y:S01]  /*21d0*/  UISETP.NE.AND UP0, UPT, UR10, 0x1, UPT ;  /* 0x000000010a00788c */ /* 0x000fe2000bf05270 */
[----:B------:R-:W-:Y:S02]  /*21e0*/  UMOV UR11, UR35 ;  /* 0x00000023000b7c82 */ /* 0x000fe40008000000 */
[----:B------:R-:W-:Y:S01]  /*21f0*/  UMOV UR18, UR19 ;  /* 0x0000001300127c82 */ /* 0x000fe20008000000 */
[----:B---3--:R-:W-:Y:S02]  /*2200*/  USHF.R.U32.HI UR11, URZ, UR5, UR11 ;  /* 0x00000005ff0b7299 */ /* 0x008fe4000801160b */
[----:B----4-:R-:W-:Y:S02]  /*2210*/  UISETP.NE.AND UP2, UPT, UR12, 0x1, UPT ;  /* 0x000000010c00788c */ /* 0x010fe4000bf45270 */
[----:B------:R-:W-:Y:S02]  /*2220*/  USHF.R.U32.HI UR18, URZ, UR9, UR18 ;  /* 0x00000009ff127299 */ /* 0x000fe40008011612 */
[----:B------:R-:W-:-:S02]  /*2230*/  USEL UR11, UR14, UR11, !UP0 ;  /* 0x0000000b0e0b7287 */ /* 0x000fc4000c000000 */
[----:B------:R-:W-:Y:S02]  /*2240*/  USEL UR18, UR15, UR18, !UP2 ;  /* 0x000000120f127287 */ /* 0x000fe4000d000000 */
[----:B-1----:R-:W-:Y:S02]  /*2250*/  UIMAD.WIDE.U32 UR38, UR11, UR16, URZ ;  /* 0x000000100b2672a5 */ /* 0x002fe4000f8e00ff */
[----:B------:R-:W-:Y:S02]  /*2260*/  UIMAD.WIDE.U32 UR34, UR22, UR8, URZ ;  /* 0x00000008162272a5 */ /* 0x000fe4000f8e00ff */
[----:B------:R-:W-:Y:S01]  /*2270*/  UIMAD.WIDE.U32 UR40, UR18, UR16, URZ ;  /* 0x00000010122872a5 */ /* 0x000fe2000f8e00ff */
[----:B------:R-:W-:Y:S02]  /*2280*/  UMOV UR32, UR33 ;  /* 0x0000002100207c82 */ /* 0x000fe40008000000 */
[----:B------:R-:W-:Y:S01]  /*2290*/  UMOV UR38, UR39 ;  /* 0x0000002700267c82 */ /* 0x000fe20008000000 */
[----:B------:R-:W-:-:S02]  /*22a0*/  USHF.R.U32.HI UR32, URZ, UR5, UR32 ;  /* 0x00000005ff207299 */ /* 0x000fc40008011620 */
[----:B------:R-:W-:Y:S01]  /*22b0*/  @UP3 USHF.R.U32.HI UR11, URZ, UR17, UR38 ;  /* 0x00000011ff0b3299 */ /* 0x000fe20008011626 */
[----:B------:R-:W-:Y:S01]  /*22c0*/  UMOV UR34, UR35 ;  /* 0x0000002300227c82 */ /* 0x000fe20008000000 */
[----:B------:R-:W-:Y:S01]  /*22d0*/  UMOV UR40, UR41 ;  /* 0x0000002900287c82 */ /* 0x000fe20008000000 */
[----:B------:R-:W-:Y:S02]  /*22e0*/  USHF.R.U32.HI UR34, URZ, UR9, UR34 ;  /* 0x00000009ff227299 */ /* 0x000fe40008011622 */
[----:B------:R-:W-:Y:S02]  /*22f0*/  USEL UR32, UR21, UR32, !UP0 ;  /* 0x0000002015207287 */ /* 0x000fe4000c000000 */
[----:B------:R-:W-:Y:S02]  /*2300*/  @UP3 USHF.R.U32.HI UR18, URZ, UR17, UR40 ;  /* 0x00000011ff123299 */ /* 0x000fe40008011628 */
[----:B------:R-:W-:Y:S02]  /*2310*/  UIMAD UR11, UR37, UR11, URZ ;  /* 0x0000000b250b72a4 */ /* 0x000fe4000f8e02ff */
[----:B------:R-:W-:-:S02]  /*2320*/  USEL UR34, UR22, UR34, !UP2 ;  /* 0x0000002216227287 */ /* 0x000fc4000d000000 */
[----:B------:R-:W-:Y:S02]  /*2330*/  UIMAD UR5, UR37, UR18, URZ ;  /* 0x00000012250572a4 */ /* 0x000fe4000f8e02ff */
[----:B------:R-:W-:Y:S02]  /*2340*/  UISETP.GE.AND UP0, UPT, UR32, UR11, UPT ;  /* 0x0000000b2000728c */ /* 0x000fe4000bf06270 */
[----:B------:R-:W-:Y:S02]  /*2350*/  UIMAD.WIDE.U32 UR8, UR32, UR16, URZ ;  /* 0x00000010200872a5 */ /* 0x000fe4000f8e00ff */
[----:B------:R-:W-:Y:S02]  /*2360*/  UISETP.GE.OR UP0, UPT, UR34, UR5, UP0 ;  /* 0x000000052200728c */ /* 0x000fe40008706670 */
[----:B------:R-:W-:Y:S02]  /*2370*/  UIMAD.WIDE.U32 UR38, UR34, UR16, URZ ;  /* 0x00000010222672a5 */ /* 0x000fe4000f8e00ff */
[----:B------:R-:W-:Y:S01]  /*2380*/  UIADD3 UR8, UPT, UPT, -UR32, URZ, URZ ;  /* 0x000000ff20087290 */ /* 0x000fe2000fffe1ff */
[----:B------:R-:W-:Y:S01]  /*2390*/  UMOV UR5, UR9 ;  /* 0x0000000900057c82 */ /* 0x000fe20008000000 */
[----:B------:R-:W-:-:S02]  /*23a0*/  UIADD3 UR9, UPT, UPT, -UR34, URZ, URZ ;  /* 0x000000ff22097290 */ /* 0x000fc4000fffe1ff */
[----:B------:R-:W-:-:S03]  /*23b0*/  USHF.R.U32.HI UR5, URZ, UR17, UR5 ;  /* 0x00000011ff057299 */ /* 0x000fc60008011605 */
[----:B------:R-:W-:Y:S01]  /*23c0*/  @!UP0 UMOV UR38, UR39 ;  /* 0x0000002700268c82 */ /* 0x000fe20008000000 */
[----:B------:R-:W-:Y:S02]  /*23d0*/  UIMAD UR8, UR10, UR8, UR21 ;  /* 0x000000080a0872a4 */ /* 0x000fe4000f8e0215 */
[----:B------:R-:W-:Y:S02]  /*23e0*/  USEL UR5, UR32, UR5, !UP3 ;  /* 0x0000000520057287 */ /* 0x000fe4000d800000 */
[----:B------:R-:W-:Y:S02]  /*23f0*/  @!UP0 USHF.R.U32.HI UR17, URZ, UR17, UR38 ;  /* 0x00000011ff118299 */ /* 0x000fe40008011626 */
[----:B------:R-:W-:Y:S02]  /*2400*/  UIADD3 UR11, UPT, UPT, -UR5, URZ, URZ ;  /* 0x000000ff050b7290 */ /* 0x000fe4000fffe1ff */
[----:B------:R-:W-:Y:S02]  /*2410*/  @!UP0 USEL UR17, UR34, UR17, !UP3 ;  /* 0x0000001122118287 */ /* 0x000fe4000d800000 */
[----:B------:R-:W-:-:S02]  /*2420*/  UIMAD UR11, UR37, UR11, UR32 ;  /* 0x0000000b250b72a4 */ /* 0x000fc4000f8e0220 */
[----:B------:R-:W-:Y:S02]  /*2430*/  @!UP0 UIADD3 UR5, UPT, UPT, UR5, -UR17, URZ ;  /* 0x8000001105058290 */ /* 0x000fe4000fffe0ff */
[----:B------:R-:W-:Y:S02]  /*2440*/  @!UP0 UIMAD UR11, UR11, UR18, UR17 ;  /* 0x000000120b0b82a4 */ /* 0x000fe4000f8e0211 */
[----:B------:R-:W-:Y:S02]  /*2450*/  @!UP0 UIMAD UR32, UR37, UR5, UR34 ;  /* 0x00000005252082a4 */ /* 0x000fe4000f8e0222 */
[----:B------:R-:W-:Y:S02]  /*2460*/  UIMAD UR9, UR12, UR9, UR22 ;  /* 0x000000090c0972a4 */ /* 0x000fe4000f8e0216 */
[----:B------:R-:W-:Y:S01]  /*2470*/  UIMAD UR21, UR32, UR10, UR8 ;  /* 0x0000000a201572a4 */ /* 0x000fe2000f8e0208 */
[----:B------:R-:W-:Y:S02]  /*2480*/  @!UP0 UMOV UR34, UR11 ;  /* 0x0000000b00228c82 */ /* 0x000fe40008000000 */
[----:B------:R-:W-:-:S12]  /*2490*/  UIMAD UR22, UR34, UR12, UR9 ;  /* 0x0000000c221672a4 */ /* 0x000fd8000f8e0209 */
.L_x_40:
[----:B------:R-:W2:Y:S02]  /*24a0*/  LDCU UR5, c[0x0][0xb30] ;  /* 0x00016600ff0577ac */ /* 0x000ea40008000800 */
[----:B--2---:R-:W-:-:S09]  /*24b0*/  UISETP.NE.AND UP0, UPT, UR5, 0x1, UPT ;  /* 0x000000010500788c */ /* 0x004fd2000bf05270 */
[----:B------:R-:W-:Y:S05]  /*24c0*/  BRA.U UP0, `(.L_x_41) ;  /* 0x0000000100447547 */ /* 0x000fea000b800000 */
[----:B------:R-:W2:Y:S01]  /*24d0*/  LDCU.128 UR8, c[0x0][0xb10] ;  /* 0x00016200ff0877ac */ /* 0x000ea20008000c00 */
[----:B------:R-:W3:Y:S01]  /*24e0*/  LDCU UR12, c[0x0][0xb0c] ;  /* 0x00016180ff0c77ac */ /* 0x000ee20008000800 */
[----:B------:R-:W4:Y:S01]  /*24f0*/  LDCU UR5, c[0x0][0xb20] ;  /* 0x00016400ff0577ac */ /* 0x000f220008000800 */
[----:B--2---:R-:W-:Y:S02]  /*2500*/  UIMAD.WIDE.U32 UR18, UR22, UR8, URZ ;  /* 0x00000008161272a5 */ /* 0x004fe4000f8e00ff */
[----:B------:R-:W-:Y:S02]  /*2510*/  UIMAD.WIDE.U32 UR16, UR21, UR11, URZ ;  /* 0x0000000b151072a5 */ /* 0x000fe4000f8e00ff */
[----:B---3--:R-:W-:Y:S02]  /*2520*/  UISETP.NE.AND UP2, UPT, UR12, 0x1, UPT ;  /* 0x000000010c00788c */ /* 0x008fe4000bf45270 */
[----:B------:R-:W-:Y:S01]  /*2530*/  UISETP.NE.AND UP0, UPT, UR10, 0x1, UPT ;  /* 0x000000010a00788c */ /* 0x000fe2000bf05270 */
[----:B------:R-:W-:-:S02]  /*2540*/  UMOV UR8, UR19 ;  /* 0x0000001300087c82 */ /* 0x000fc40008000000 */
[----:B------:R-:W-:Y:S01]  /*2550*/  UMOV UR16, UR17 ;  /* 0x0000001100107c82 */ /* 0x000fe20008000000 */
[----:B------:R-:W-:Y:S02]  /*2560*/  USHF.R.U32.HI UR8, URZ, UR9, UR8 ;  /* 0x00000009ff087299 */ /* 0x000fe40008011608 */
[----:B----4-:R-:W-:Y:S02]  /*2570*/  USHF.R.U32.HI UR5, URZ, UR5, UR16 ;  /* 0x00000005ff057299 */ /* 0x010fe40008011610 */
[----:B------:R-:W-:Y:S02]  /*2580*/  USEL UR8, UR22, UR8, !UP2 ;  /* 0x0000000816087287 */ /* 0x000fe4000d000000 */
[----:B------:R-:W-:-:S04]  /*2590*/  USEL UR5, UR21, UR5, !UP0 ;  /* 0x0000000515057287 */ /* 0x000fc8000c000000 */
[----:B------:R-:W-:Y:S02]  /*25a0*/  UIADD3 UR9, UPT, UPT, UR8, -UR5, URZ ;  /* 0x8000000508097290 */ /* 0x000fe4000fffe0ff */
[----:B------:R-:W-:Y:S02]  /*25b0*/  UIADD3 UR5, UPT, UPT, -UR8, UR5, URZ ;  /* 0x0000000508057290 */ /* 0x000fe4000fffe1ff */
[----:B------:R-:W-:Y:S02]  /*25c0*/  UIMAD UR21, UR9, UR10, UR21 ;  /* 0x0000000a091572a4 */ /* 0x000fe4000f8e0215 */
[----:B------:R-:W-:-:S12]  /*25d0*/  UIMAD UR22, UR5, UR12, UR22 ;  /* 0x0000000c051672a4 */ /* 0x000fd8000f8e0216 */
.L_x_41:
[----:B------:R-:W-:Y:S01]  /*25e0*/  VIADD R11, R11, 0x1 ;  /* 0x000000010b0b7836 */ /* 0x000fe20000000000 */
[----:B------:R-:W-:Y:S01]  /*25f0*/  PLOP3.LUT P1, PT, PT, PT, PT, 0x80, 0x8 ;  /* 0x000000000008781c */ /* 0x000fe20003f2f070 */
[----:B------:R-:W-:Y:S02]  /*2600*/  UIADD3 UR59, UPT, UPT, UR22, UR47, URZ ;  /* 0x0000002f163b7290 */ /* 0x000fe4000fffe0ff */
[----:B------:R-:W-:Y:S01]  /*2610*/  UIADD3 UR58, UPT, UPT, UR21, UR46, URZ ;  /* 0x0000002e153a7290 */ /* 0x000fe2000fffe0ff */
[----:B------:R-:W-:-:S04]  /*2620*/  ISETP.NE.AND P0, PT, R11, 0x2, PT ;  /* 0x000000020b00780c */ /* 0x000fc80003f05270 */
[----:B------:R-:W-:Y:S02]  /*2630*/  SEL R3, RZ, 0x1, P0 ;  /* 0x00000001ff037807 */ /* 0x000fe40000000000 */
[----:B------:R-:W-:Y:S02]  /*2640*/  SEL R11, R11, RZ, P0 ;  /* 0x000000ff0b0b7207 */ /* 0x000fe40000000000 */
[----:B------:R-:W-:Y:S01]  /*2650*/  LOP3.LUT R10, R10, R3, RZ, 0x3c, !PT ;  /* 0x000000030a0a7212 */ /* 0x000fe200078e3cff */
[----:B------:R-:W-:Y:S06]  /*2660*/  BRA.U UP1, `(.L_x_42) ;  /* 0xfffffff101447547 */ /* 0x000fec000b83ffff */
[----:B------:R-:W-:Y:S01]  /*2670*/  UIADD3 UR6, UPT, UPT, UR6, 0x30, URZ ;  /* 0x0000003006067890 */ /* 0x000fe2000fffe0ff */
[----:B------:R-:W-:-:S03]  /*2680*/  SHF.L.U32 R3, R12, 0x1f, RZ ;  /* 0x0000001f0c037819 */ /* 0x000fc600000006ff */
[----:B------:R-:W-:-:S09]  /*2690*/  ULEA UR4, UR23, UR6, 0x3 ;  /* 0x0000000617047291 */ /* 0x000fd2000f8e18ff */
[----:B------:R-:W2:Y:S02]  /*26a0*/  SYNCS.PHASECHK.TRANS64.TRYWAIT P0, [UR4], R3 ;  /* 0x00000003ff0075a7 */ /* 0x000ea40008001104 */
[----:B--2---:R-:W-:Y:S05]  /*26b0*/  @!P0 BRA `(.L_x_43) ;  /* 0x0000006400f48947 */ /* 0x004fea0003800000 */
.L_x_114:
[----:B------:R-:W-:-:S04]  /*26c0*/  UIADD3 UR5, UPT, UPT, UR23, 0x1, URZ ;  /* 0x0000000117057890 */ /* 0x000fc8000fffe0ff */
[----:B------:R-:W-:-:S04]  /*26d0*/  UISETP.NE.AND UP0, UPT, UR5, 0x6, UPT ;  /* 0x000000060500788c */ /* 0x000fc8000bf05270 */
[----:B------:R-:W-:Y:S02]  /*26e0*/  USEL UR7, URZ, 0x1, UP0 ;  /* 0x00000001ff077887 */ /* 0x000fe40008000000 */
[----:B------:R-:W-:-:S04]  /*26f0*/  USEL UR5, UR5, URZ, UP0 ;  /* 0x000000ff05057287 */ /* 0x000fc80008000000 */
[----:B------:R-:W-:Y:S01]  /*2700*/  ULEA UR4, UR5, UR6, 0x3 ;  /* 0x0000000605047291 */ /* 0x000fe2000f8e18ff */
[----:B------:R-:W-:-:S04]  /*2710*/  LOP3.LUT R2, R12, UR7, RZ, 0x3c, !PT ;  /* 0x000000070c027c12 */ /* 0x000fc8000f8e3cff */
[----:B-1----:R-:W-:-:S04]  /*2720*/  SHF.L.U32 R3, R2, 0x1f, RZ ;  /* 0x0000001f02037819 */ /* 0x002fc800000006ff */
[----:B------:R-:W1:Y:S02]  /*2730*/  SYNCS.PHASECHK.TRANS64.TRYWAIT P0, [UR4], R3 ;  /* 0x00000003ff0075a7 */ /* 0x000e640008001104 */
[----:B-1----:R-:W-:Y:S05]  /*2740*/  @!P0 BRA `(.L_x_44) ;  /* 0x0000006400e88947 */ /* 0x002fea0003800000 */
.L_x_116:
        /* <DEDUP_REMOVED lines=9> */
.L_x_118:
        /* <DEDUP_REMOVED lines=9> */
.L_x_120:
        /* <DEDUP_REMOVED lines=9> */
.L_x_122:
[----:B------:R-:W-:-:S04]  /*2900*/  UIADD3 UR5, UPT, UPT, UR5, 0x1, URZ ;  /* 0x0000000105057890 */ /* 0x000fc8000fffe0ff */
[----:B------:R-:W-:-:S04]  /*2910*/  UISETP.NE.AND UP0, UPT, UR5, 0x6, UPT ;  /* 0x000000060500788c */ /* 0x000fc8000bf05270 */
[----:B------:R-:W-:Y:S02]  /*2920*/  USEL UR4, URZ, 0x1, UP0 ;  /* 0x00000001ff047887 */ /* 0x000fe40008000000 */
[----:B------:R-:W-:-:S04]  /*2930*/  USEL UR5, UR5, URZ, UP0 ;  /* 0x000000ff05057287 */ /* 0x000fc80008000000 */
[----:B------:R-:W-:Y:S01]  /*2940*/  ULEA UR5, UR5, UR6, 0x3 ;  /* 0x0000000605057291 */ /* 0x000fe2000f8e18ff */
[----:B-1----:R-:W-:-:S04]  /*2950*/  LOP3.LUT R3, R2, UR4, RZ, 0x3c, !PT ;  /* 0x0000000402037c12 */ /* 0x002fc8000f8e3cff */
[----:B------:R-:W-:Y:S01]  /*2960*/  SHF.L.U32 R3, R3, 0x1f, RZ ;  /* 0x0000001f03037819 */ /* 0x000fe200000006ff */
[----:B------:R-:W-:-:S07]  /*2970*/  IMAD.U32 R0, RZ, RZ, UR5 ;  /* 0x00000005ff007e24 */ /* 0x000fce000f8e00ff */
.L_x_48:
[----:B-1----:R1:W2:Y:S02]  /*2980*/  SYNCS.PHASECHK.TRANS64.TRYWAIT P0, [R0+URZ], R3 ;  /* 0x00000003000075a7 */ /* 0x0022a400080011ff */
[----:B--2---:R-:W-:Y:S05]  /*2990*/  @!P0 NANOSLEEP.SYNCS 0x989680 ;  /* 0x009896800000895d */ /* 0x004fea0003900000 */
[----:B------:R-:W2:Y:S02]  /*29a0*/  @!P0 SYNCS.PHASECHK.TRANS64 P0, [R0+URZ], R3 ;  /* 0x00000003000085a7 */ /* 0x000ea400080010ff */
[----:B--2---:R-:W-:Y:S05]  /*29b0*/  @P0 EXIT ;  /* 0x000000000000094d */ /* 0x004fea0003800000 */
[----:B------:R-:W-:Y:S05]  /*29c0*/  BRA `(.L_x_48) ;  /* 0xfffffffc00ec7947 */ /* 0x000fea000383ffff */
.L_x_22:
[----:B------:R-:W-:-:S04]  /*29d0*/  UISETP.NE.AND UP0, UPT, UR60, URZ, UPT ;  /* 0x000000ff3c00728c */ /* 0x000fc8000bf05270 */
[----:B------:R-:W-:-:S09]  /*29e0*/  UISETP.NE.OR UP0, UPT, UR5, 0x1, UP0 ;  /* 0x000000010500788c */ /* 0x000fd20008705670 */
[----:B------:R-:W-:Y:S05]  /*29f0*/  BRA.U UP0, `(.L_x_49) ;  /* 0x0000000500487547 */ /* 0x000fea000b800000 */
[----:B------:R-:W-:Y:S01]  /*2a00*/  ISETP.GE.U32.AND P2, PT, R0, 0x2, PT ;  /* 0x000000020000780c */ /* 0x000fe20003f46070 */
[----:B------:R-:W-:Y:S01]  /*2a10*/  IMAD.MOV.U32 R12, RZ, RZ, 0x1 ;  /* 0x00000001ff0c7424 */ /* 0x000fe200078e00ff */
[----:B------:R-:W-:Y:S02]  /*2a20*/  CS2R R10, SRZ ;  /* 0x00000000000a7805 */ /* 0x000fe4000001ff00 */
[----:B------:R-:W-:Y:S01]  /*2a30*/  CS2R R8, SRZ ;  /* 0x0000000000087805 */ /* 0x000fe2000001ff00 */
[----:B------:R-:W-:Y:S01]  /*2a40*/  UMOV UR4, 0x400 ;  /* 0x0000040000047882 */ /* 0x000fe20000000000 */
[----:B------:R-:W-:Y:S01]  /*2a50*/  UMOV UR6, URZ ;  /* 0x000000ff00067c82 */ /* 0x000fe20008000000 */
[----:B------:R-:W-:-:S12]  /*2a60*/  ULEA UR60, UR60, UR4, 0x18 ;  /* 0x000000043c3c7291 */ /* 0x000fd8000f8ec0ff */
.L_x_53:
[----:B------:R-:W-:Y:S02]  /*2a70*/  LEA R2, R8, UR60, 0x3 ;  /* 0x0000003c08027c11 */ /* 0x000fe4000f8e18ff */
[----:B------:R-:W-:-:S03]  /*2a80*/  SHF.L.U32 R5, R9, 0x1f, RZ ;  /* 0x0000001f09057819 */ /* 0x000fc600000006ff */
[----:B------:R-:W-:Y:S01]  /*2a90*/  VIADD R4, R2, 0xf0 ;  /* 0x000000f002047836 */ /* 0x000fe20000000000 */
[----:B------:R-:W2:Y:S02]  /*2aa0*/  SYNCS.PHASECHK.TRANS64.TRYWAIT P0, [R2+URZ+0xe0], R5 ;  /* 0x0000e005020075a7 */ /* 0x000ea400080011ff */
[----:B--2---:R-:W-:Y:S05]  /*2ab0*/  @!P0 BRA `(.L_x_50) ;  /* 0x00000064006c8947 */ /* 0x004fea0003800000 */
.L_x_123:
[----:B------:R-:W-:Y:S01]  /*2ac0*/  ULEA UR5, UR6, UR60, 0x3 ;  /* 0x0000003c06057291 */ /* 0x000fe2000f8e18ff */
[----:B------:R-:W-:Y:S02]  /*2ad0*/  PRMT R4, RZ, 0x654, R4 ;  /* 0x00000654ff047816 */ /* 0x000fe40000000004 */
[----:B--2---:R-:W-:Y:S01]  /*2ae0*/  SHF.L.U32 R5, R12, 0x1f, RZ ;  /* 0x0000001f0c057819 */ /* 0x004fe200000006ff */
[----:B------:R-:W-:Y:S01]  /*2af0*/  UIADD3 UR4, UPT, UPT, UR5, 0x80, URZ ;  /* 0x0000008005047890 */ /* 0x000fe2000fffe0ff */
[----:B------:R2:W-:Y:S05]  /*2b00*/  SYNCS.ARRIVE.TRANS64.RED.A1T0 RZ, [R4+URZ], RZ ;  /* 0x000000ff04ff79a7 */ /* 0x0005ea00081004ff */
[----:B------:R-:W-:Y:S01]  /*2b10*/  IMAD.U32 R7, RZ, RZ, UR4 ;  /* 0x00000004ff077e24 */ /* 0x000fe2000f8e00ff */
[----:B------:R-:W3:Y:S04]  /*2b20*/  SYNCS.PHASECHK.TRANS64.TRYWAIT P0, [UR5+0x90], R5 ;  /* 0x00009005ff0075a7 */ /* 0x000ee80008001105 */
[----:B------:R-:W-:Y:S01]  /*2b30*/  PRMT R6, R0, 0x654, R7 ;  /* 0x0000065400067816 */ /* 0x000fe20000000007 */
[----:B--2---:R-:W-:Y:S01]  /*2b40*/  @!P2 IMAD.MOV.U32 R4, RZ, RZ, 0x10 ;  /* 0x00000010ff04a424 */ /* 0x004fe200078e00ff */
[----:B---3--:R-:W-:Y:S06]  /*2b50*/  @!P0 BRA `(.L_x_51) ;  /* 0x0000006400588947 */ /* 0x008fec0003800000 */
.L_x_125:
[----:B------:R-:W-:Y:S01]  /*2b60*/  ULEA UR4, UR6, UR60, 0x4 ;  /* 0x0000003c06047291 */ /* 0x000fe2000f8e20ff */
[----:B------:R-:W-:Y:S01]  /*2b70*/  SEL R3, R6, R3, !P2 ;  /* 0x0000000306037207 */ /* 0x000fe20005000000 */
[----:B------:R-:W-:Y:S01]  /*2b80*/  UIADD3 UR5, UPT, UPT, UR5, 0x80, URZ ;  /* 0x0000008005057890 */ /* 0x000fe2000fffe0ff */
[----:B--2---:R-:W-:Y:S01]  /*2b90*/  LEA R2, R11, UR60, 0x3 ;  /* 0x0000003c0b027c11 */ /* 0x004fe2000f8e18ff */
[----:B------:R-:W-:Y:S01]  /*2ba0*/  UIADD3 UR4, UPT, UPT, UR4, 0x110, URZ ;  /* 0x0000011004047890 */ /* 0x000fe2000fffe0ff */
[----:B------:R-:W-:Y:S01]  /*2bb0*/  SHF.L.U32 R5, R10, 0x1f, RZ ;  /* 0x0000001f0a057819 */ /* 0x000fe200000006ff */
[----:B------:R2:W-:Y:S01]  /*2bc0*/  @!P2 SYNCS.ARRIVE.TRANS64.RED RZ, [R3+URZ], R4 ;  /* 0x0000000403ffa9a7 */ /* 0x0005e200080004ff */
[----:B------:R-:W-:Y:S01]  /*2bd0*/  UIADD3 UR6, UPT, UPT, UR6, 0x1, URZ ;  /* 0x0000000106067890 */ /* 0x000fe2000fffe0ff */
[----:B------:R-:W-:-:S03]  /*2be0*/  VIADD R8, R8, 0x1 ;  /* 0x0000000108087836 */ /* 0x000fc60000000000 */
[----:B------:R-:W-:Y:S02]  /*2bf0*/  UISETP.NE.AND UP0, UPT, UR6, 0x2, UPT ;  /* 0x000000020600788c */ /* 0x000fe4000bf05270 */
[----:B------:R-:W-:Y:S06]  /*2c00*/  UGETNEXTWORKID.BROADCAST [UR4], [UR5] ;  /* 0x00000000040073ca */ /* 0x000fec0008000100 */
[----:B------:R-:W-:Y:S01]  /*2c10*/  USEL UR4, URZ, 0x1, UP0 ;  /* 0x00000001ff047887 */ /* 0x000fe20008000000 */
[----:B------:R-:W-:Y:S01]  /*2c20*/  ISETP.NE.AND P0, PT, R8, 0x2, PT ;  /* 0x000000020800780c */ /* 0x000fe20003f05270 */
[----:B------:R-:W-:Y:S01]  /*2c30*/  USEL UR6, UR6, URZ, UP0 ;  /* 0x000000ff06067287 */ /* 0x000fe20008000000 */
[----:B------:R-:W3:Y:S03]  /*2c40*/  SYNCS.PHASECHK.TRANS64.TRYWAIT P1, [R2+URZ+0x80], R5 ;  /* 0x00008005020075a7 */ /* 0x000ee600080211ff */
[----:B------:R-:W-:Y:S01]  /*2c50*/  LOP3.LUT R12, R12, UR4, RZ, 0x3c, !PT ;  /* 0x000000040c0c7c12 */ /* 0x000fe2000f8e3cff */
[----:B--23--:R-:W-:Y:S07]  /*2c60*/  @!P1 BRA `(.L_x_52) ;  /* 0x00000064002c9947 */ /* 0x00cfee0003800000 */
.L_x_126:
[C---:B------:R-:W-:Y:S01]  /*2c70*/  LEA R4, R11.reuse, UR60, 0x4 ;  /* 0x0000003c0b047c11 */ /* 0x040fe2000f8e20ff */
[----:B--2---:R-:W-:Y:S01]  /*2c80*/  VIADD R2, R2, 0x90 ;  /* 0x0000009002027836 */ /* 0x004fe20000000000 */
[----:B------:R-:W-:Y:S01]  /*2c90*/  SEL R8, R8, RZ, P0 ;  /* 0x000000ff08087207 */ /* 0x000fe20000000000 */
[----:B------:R-:W-:-:S03]  /*2ca0*/  VIADD R11, R11, 0x1 ;  /* 0x000000010b0b7836 */ /* 0x000fc60000000000 */
[----:B------:R-:W2:Y:S01]  /*2cb0*/  LDS.128 R4, [R4+0x110] ;  /* 0x0001100004047984 */ /* 0x000ea20000000c00 */
[----:B------:R-:W-:Y:S02]  /*2cc0*/  PRMT R2, RZ, 0x654, R2 ;  /* 0x00000654ff027816 */ /* 0x000fe40000000002 */
[C---:B------:R-:W-:Y:S01]  /*2cd0*/  ISETP.NE.AND P1, PT, R11.reuse, 0x2, PT ;  /* 0x000000020b00780c */ /* 0x040fe20003f25270 */
[----:B------:R-:W-:Y:S01]  /*2ce0*/  @!PT LDS RZ, [RZ] ;  /* 0x00000000fffff984 */ /* 0x000fe20000000800 */
[----:B------:R-:W-:Y:S01]  /*2cf0*/  @!PT LDS RZ, [RZ] ;  /* 0x00000000fffff984 */ /* 0x000fe20000000800 */
[----:B------:R-:W-:Y:S01]  /*2d00*/  @!PT LDS RZ, [RZ] ;  /* 0x00000000fffff984 */ /* 0x000fe20000000800 */
[----:B------:R-:W-:Y:S01]  /*2d10*/  @!PT LDS RZ, [RZ] ;  /* 0x00000000fffff984 */ /* 0x000fe20000000800 */
[----:B------:R3:W-:Y:S06]  /*2d20*/  MEMBAR.ALL.CTA ;  /* 0x0000000000007992 */ /* 0x0007ec0000008000 */
[----:B---3--:R-:W3:Y:S01]  /*2d30*/  FENCE.VIEW.ASYNC.S ;  /* 0x00000000000073c6 */ /* 0x008ee20000000000 */
[----:B------:R-:W-:Y:S01]  /*2d40*/  SEL R11, R11, RZ, P1 ;  /* 0x000000ff0b0b7207 */ /* 0x000fe20000800000 */
[----:B---3--:R3:W-:Y:S01]  /*2d50*/  SYNCS.ARRIVE.TRANS64.RED.A1T0 RZ, [R2+URZ], RZ ;  /* 0x000000ff02ff79a7 */ /* 0x0087e200081004ff */
[----:B--2---:R-:W-:-:S02]  /*2d60*/  LOP3.LUT P3, RZ, R6, 0x1, RZ, 0xc0, !PT ;  /* 0x0000000106ff7812 */ /* 0x004fc4000786c0ff */
[----:B------:R-:W-:-:S04]  /*2d70*/  SEL R5, RZ, 0x1, P1 ;  /* 0x00000001ff057807 */ /* 0x000fc80000800000 */
[----:B------:R-:W-:Y:S02]  /*2d80*/  LOP3.LUT R10, R10, R5, RZ, 0x3c, !PT ;  /* 0x000000050a0a7212 */ /* 0x000fe400078e3cff */
[----:B---3--:R-:W-:-:S04]  /*2d90*/  SEL R2, RZ, 0x1, P0 ;  /* 0x00000001ff027807 */ /* 0x008fc80000000000 */
[----:B------:R-:W-:Y:S01]  /*2da0*/  LOP3.LUT R9, R9, R2, RZ, 0x3c, !PT ;  /* 0x0000000209097212 */ /* 0x000fe200078e3cff */
[----:B------:R-:W-:Y:S06]  /*2db0*/  @P3 BRA `(.L_x_53) ;  /* 0xfffffffc002c3947 */ /* 0x000fec000383ffff */
[----:B------:R-:W-:Y:S01]  /*2dc0*/  ULEA UR5, UR6, UR60, 0x3 ;  /* 0x0000003c06057291 */ /* 0x000fe2000f8e18ff */
[----:B------:R-:W-:-:S08]  /*2dd0*/  SHF.L.U32 R3, R12, 0x1f, RZ ;  /* 0x0000001f0c037819 */ /* 0x000fd000000006ff */
[----:B------:R-:W2:Y:S02]  /*2de0*/  SYNCS.PHASECHK.TRANS64 P0, [UR5+0x90], R3 ;  /* 0x00009003ff0075a7 */ /* 0x000ea40008001005 */
[----:B--2---:R-:W-:Y:S05]  /*2df0*/  @P0 BRA `(.L_x_54) ;  /* 0x0000000000080947 */ /* 0x004fea0003800000 */
[----:B------:R-:W2:Y:S02]  /*2e00*/  SYNCS.PHASECHK.TRANS64.TRYWAIT P0, [UR5+0x90], R3 ;  /* 0x00009003ff0075a7 */ /* 0x000ea40008001105 */
[----:B--2---:R-:W-:Y:S05]  /*2e10*/  @!P0 BRA `(.L_x_55) ;  /* 0x0000006000d48947 */ /* 0x004fea0003800000 */
.L_x_54:
[----:B------:R-:W-:-:S04]  /*2e20*/  UIADD3 UR4, UPT, UPT, UR6, 0x1, URZ ;  /* 0x0000000106047890 */ /* 0x000fc8000fffe0ff */
[----:B------:R-:W-:-:S04]  /*2e30*/  UISETP.NE.AND UP0, UPT, UR4, 0x2, UPT ;  /* 0x000000020400788c */ /* 0x000fc8000bf05270 */
[----:B------:R-:W-:Y:S02]  /*2e40*/  USEL UR7, URZ, 0x1, UP0 ;  /* 0x00000001ff077887 */ /* 0x000fe40008000000 */
[----:B------:R-:W-:-:S04]  /*2e50*/  USEL UR4, UR4, URZ, UP0 ;  /* 0x000000ff04047287 */ /* 0x000fc80008000000 */
[----:B------:R-:W-:Y:S01]  /*2e60*/  ULEA UR4, UR4, UR60, 0x3 ;  /* 0x0000003c04047291 */ /* 0x000fe2000f8e18ff */
[----:B--2---:R-:W-:-:S04]  /*2e70*/  LOP3.LUT R3, R12, UR7, RZ, 0x3c, !PT ;  /* 0x000000070c037c12 */ /* 0x004fc8000f8e3cff */
[----:B------:R-:W-:-:S04]  /*2e80*/  SHF.L.U32 R0, R3, 0x1f, RZ ;  /* 0x0000001f03007819 */ /* 0x000fc800000006ff */
[----:B------:R-:W2:Y:S02]  /*2e90*/  SYNCS.PHASECHK.TRANS64 P0, [UR4+0x90], R0 ;  /* 0x00009000ff0075a7 */ /* 0x000ea40008001004 */
[----:B-12---:R-:W-:Y:S05]  /*2ea0*/  @P0 EXIT ;  /* 0x000000000000094d */ /* 0x006fea0003800000 */
[----:B------:R-:W-:Y:S02]  /*2eb0*/  SHF.L.U32 R3, R3, 0x1f, RZ ;  /* 0x0000001f03037819 */ /* 0x000fe400000006ff */
[----:B------:R-:W-:-:S07]  /*2ec0*/  MOV R0, UR4 ;  /* 0x0000000400007c02 */ /* 0x000fce0008000f00 */
.L_x_56:
[----:B-1----:R1:W2:Y:S02]  /*2ed0*/  SYNCS.PHASECHK.TRANS64.TRYWAIT P0, [R0+URZ+0x90], R3 ;  /* 0x00009003000075a7 */ /* 0x0022a400080011ff */
[----:B--2---:R-:W-:Y:S05]  /*2ee0*/  @!P0 NANOSLEEP.SYNCS 0x989680 ;  /* 0x009896800000895d */ /* 0x004fea0003900000 */
[----:B------:R-:W2:Y:S02]  /*2ef0*/  @!P0 SYNCS.PHASECHK.TRANS64 P0, [R0+URZ+0x90], R3 ;  /* 0x00009003000085a7 */ /* 0x000ea400080010ff */
[----:B--2---:R-:W-:Y:S05]  /*2f00*/  @P0 EXIT ;  /* 0x000000000000094d */ /* 0x004fea0003800000 */
[----:B------:R-:W-:Y:S05]  /*2f10*/  BRA `(.L_x_56) ;  /* 0xfffffffc00ec7947 */ /* 0x000fea000383ffff */
.L_x_49:
[----:B------:R-:W-:Y:S05]  /*2f20*/  BRA.U UP4, `(.L_x_57) ;  /* 0x0000000d04d07547 */ /* 0x000fea000b800000 */
[----:B------:R-:W-:Y:S01]  /*2f30*/  UMOV UR4, 0x40 ;  /* 0x0000004000047882 */ /* 0x000fe20000000000 */
[----:B------:R-:W-:Y:S01]  /*2f40*/  NOP ;  /* 0x0000000000007918 */ /* 0x000fe20000000000 */
[----:B------:R-:W-:Y:S01]  /*2f50*/  ULEA UR4, UR60, UR4, 0x18 ;  /* 0x000000043c047291 */ /* 0x000fe2000f8ec0ff */
[----:B------:R-:W-:Y:S02]  /*2f60*/  UMOV UR5, 0x400 ;  /* 0x0000040000057882 */ /* 0x000fe40000000000 */
[----:B------:R-:W-:-:S06]  /*2f70*/  ULEA UR60, UR60, UR5, 0x18 ;  /* 0x000000053c3c7291 */ /* 0x000fcc000f8ec0ff */
[----:B------:R-:W2:Y:S02]  /*2f80*/  LDS.U8 R0, [UR4+0x1c] ;  /* 0x00001c04ff007984 */ /* 0x000ea40008000000 */
[----:B--2---:R-:W-:-:S13]  /*2f90*/  ISETP.NE.AND P0, PT, R0, RZ, PT ;  /* 0x000000ff0000720c */ /* 0x004fda0003f05270 */
[----:B------:R-:W-:Y:S05]  /*2fa0*/  @P0 BRA `(.L_x_58) ;  /* 0x0000000000580947 */ /* 0x000fea0003800000 */
[----:B------:R-:W-:-:S13]  /*2fb0*/  ELECT P0, URZ, PT ;  /* 0x0000000000ff782f */ /* 0x000fda0003800000 */
[----:B------:R-:W-:Y:S05]  /*2fc0*/  @!P0 BRA `(.L_x_59) ;  /* 0x0000000000608947 */ /* 0x000fea0003800000 */
[----:B------:R-:W-:Y:S01]  /*2fd0*/  UMOV UR5, 0x10 ;  /* 0x0000001000057882 */ /* 0x000fe20000000000 */
[----:B------:R-:W-:Y:S01]  /*2fe0*/  HFMA2 R0, -RZ, RZ, 0, 5.9604644775390625e-08 ;  /* 0x00000001ff007431 */ /* 0x000fe200000001ff */
[----:B------:R-:W-:-:S03]  /*2ff0*/  MOV R3, 0xffff ;  /* 0x0000ffff00037802 */ /* 0x000fc60000000f00 */
[----:B------:R-:W-:Y:S04]  /*3000*/  DEPBAR.LE SB2, 0x36 ;  /* 0x0000ad800000791a */ /* 0x000fe80000000000 */
[----:B------:R-:W2:Y:S02]  /*3010*/  UTCATOMSWS.FIND_AND_SET.ALIGN UP0, UR5, UR5 ;  /* 0x00000005000575e3 */ /* 0x000ea40008000800 */
[----:B--2---:R-:W-:Y:S01]  /*3020*/  MOV R4, UR5 ;  /* 0x0000000500047c02 */ /* 0x004fe20008000f00 */
[----:B------:R-:W-:Y:S06]  /*3030*/  BRA.U UP0, `(.L_x_60) ;  /* 0x0000000100187547 */ /* 0x000fec000b800000 */
.L_x_61:
[----:B------:R-:W-:Y:S05]  /*3040*/  NANOSLEEP 0x64 ;  /* 0x000000640000795d */ /* 0x000fea0003800000 */
[----:B------:R-:W-:-:S05]  /*3050*/  UMOV UR5, 0x10 ;  /* 0x0000001000057882 */ /* 0x000fca0000000000 */
[----:B------:R-:W-:Y:S04]  /*3060*/  DEPBAR.LE SB2, 0x36 ;  /* 0x0000ad800000791a */ /* 0x000fe80000000000 */
[----:B------:R-:W2:Y:S02]  /*3070*/  UTCATOMSWS.FIND_AND_SET.ALIGN UP0, UR5, UR5 ;  /* 0x00000005000575e3 */ /* 0x000ea40008000800 */
[----:B--2---:R-:W-:Y:S01]  /*3080*/  MOV R4, UR5 ;  /* 0x0000000500047c02 */ /* 0x004fe20008000f00 */
[----:B------:R-:W-:Y:S05]  /*3090*/  BRA.U !UP0, `(.L_x_61) ;  /* 0xfffffffd08e87547 */ /* 0x000fea000b83ffff */
.L_x_60:
[-C--:B------:R-:W-:Y:S02]  /*30a0*/  SHF.L.U32 R3, R3, R4.reuse, RZ ;  /* 0x0000000403037219 */ /* 0x080fe400000006ff */
[----:B------:R-:W-:Y:S01]  /*30b0*/  SHF.L.U32 R0, R0, R4, RZ ;  /* 0x0000000400007219 */ /* 0x000fe200000006ff */
[----:B------:R-:W-:Y:S02]  /*30c0*/  IMAD.SHL.U32 R4, R4, 0x20, RZ ;  /* 0x0000002004047824 */ /* 0x000fe400078e00ff */
[----:B------:R2:W-:Y:S04]  /*30d0*/  ATOMS.OR RZ, [UR4+0x14], R3 ;  /* 0x00001403ffff798c */ /* 0x0005e8000b000004 */
[----:B------:R2:W-:Y:S04]  /*30e0*/  ATOMS.OR RZ, [UR4+0x18], R0 ;  /* 0x00001800ffff798c */ /* 0x0005e8000b000004 */
[----:B------:R2:W-:Y:S01]  /*30f0*/  STS [UR60+0x130], R4 ;  /* 0x00013004ff007988 */ /* 0x0005e2000800083c */
[----:B------:R-:W-:Y:S05]  /*3100*/  BRA `(.L_x_59) ;  /* 0x0000000000107947 */ /* 0x000fea0003800000 */
.L_x_58:
[----:B------:R-:W-:Y:S02]  /*3110*/  MOV R0, 0xffffffff ;  /* 0xffffffff00007802 */ /* 0x000fe40000000f00 */
[----:B------:R-:W-:-:S03]  /*3120*/  MOV R4, 0x3150 ;  /* 0x0000315000047802 */ /* 0x000fc60000000f00 */
[----:B------:R2:W-:Y:S04]  /*3130*/  STS [UR60+0x130], R0 ;  /* 0x00013000ff007988 */ /* 0x0005e8000800083c */
[----:B-12--5:R-:W-:Y:S05]  /*3140*/  CALL.REL.NOINC `($__internal_1_$__cuda_sm10x_tcgen05_guardrail_trap_phase_invalid_during_alloc) ;  /* 0x0000006400607944 */ /* 0x026fea0003c00000 */
.L_x_59:
[----:B------:R-:W-:Y:S05]  /*3150*/  WARPSYNC.ALL ;  /* 0x0000000000007948 */ /* 0x000fea0003800000 */
[----:B------:R-:W3:Y:S01]  /*3160*/  S2UR UR9, SR_CgaCtaId ;  /* 0x00000000000979c3 */ /* 0x000ee20000008800 */
[----:B------:R-:W-:Y:S01]  /*3170*/  UMOV UR4, 0x400 ;  /* 0x0000040000047882 */ /* 0x000fe20000000000 */
[----:B------:R-:W-:-:S06]  /*3180*/  NOP ;  /* 0x0000000000007918 */ /* 0x000fcc0000000000 */
[----:B------:R-:W-:Y:S06]  /*3190*/  BAR.ARV 0x6, 0xa0 ;  /* 0x0182800000007b1d */ /* 0x000fec0000002000 */
[----:B------:R-:W4:Y:S01]  /*31a0*/  LDCU UR6, c[0x0][0x38c] ;  /* 0x00007180ff0677ac */ /* 0x000f220008000800 */
[----:B------:R-:W-:Y:S01]  /*31b0*/  LOP3.LUT R2, R2, 0xffff, RZ, 0xc0, !PT ;  /* 0x0000ffff02027812 */ /* 0x000fe200078ec0ff */
[----:B------:R-:W-:Y:S01]  /*31c0*/  IMAD.MOV.U32 R11, RZ, RZ, 0x1 ;  /* 0x00000001ff0b7424 */ /* 0x000fe200078e00ff */
[----:B------:R-:W-:Y:S01]  /*31d0*/  CS2R R8, SRZ ;  /* 0x0000000000087805 */ /* 0x000fe2000001ff00 */
[----:B------:R-:W1:Y:S01]  /*31e0*/  LDCU UR5, c[0x0][0x38c] ;  /* 0x00007180ff0577ac */ /* 0x000e620008000800 */
[----:B------:R-:W-:Y:S01]  /*31f0*/  R2UR UR10, R2 ;  /* 0x00000000020a72ca */ /* 0x000fe200000e0000 */
[----:B------:R-:W-:Y:S01]  /*3200*/  IMAD.MOV.U32 R10, RZ, RZ, RZ ;  /* 0x000000ffff0a7224 */ /* 0x000fe200078e00ff */
[----:B------:R-:W-:Y:S01]  /*3210*/  UMOV UR13, URZ ;  /* 0x000000ff000d7c82 */ /* 0x000fe20008000000 */
[----:B------:R-:W-:Y:S01]  /*3220*/  UMOV UR12, URZ ;  /* 0x000000ff000c7c82 */ /* 0x000fe20008000000 */
[----:B---3--:R-:W-:Y:S01]  /*3230*/  ULEA UR9, UR9, UR4, 0x18 ;  /* 0x0000000409097291 */ /* 0x008fe2000f8ec0ff */
[----:B------:R-:W-:Y:S01]  /*3240*/  UMOV UR22, 0x0 ;  /* 0x0000000000167882 */ /* 0x000fe20000000000 */
[----:B------:R-:W-:-:S02]  /*3250*/  UMOV UR23, 0x42c04a0 ;  /* 0x042c04a000177882 */ /* 0x000fc40000000000 */
[----:B------:R-:W-:Y:S02]  /*3260*/  UIADD3 UR11, UPT, UPT, UR9, 0x5a00, URZ ;  /* 0x00005a00090b7890 */ /* 0x000fe4000fffe0ff */
[----:B------:R-:W-:Y:S02]  /*3270*/  UIADD3 UR4, UPT, UPT, UR9, 0x11a00, URZ ;  /* 0x00011a0009047890 */ /* 0x000fe4000fffe0ff */
[----:B----4-:R-:W-:Y:S01]  /*3280*/  UIADD3 UR6, UPT, UPT, UR6, 0x7f, URZ ;  /* 0x0000007f06067890 */ /* 0x010fe2000fffe0ff */
[----:B--2---:R-:W2:Y:S01]  /*3290*/  LDS R0, [UR9+0x130] ;  /* 0x00013009ff007984 */ /* 0x004ea20008000800 */
[----:B------:R-:W-:Y:S02]  /*32a0*/  USHF.R.U32.HI UR11, URZ, 0x4, UR11 ;  /* 0x00000004ff0b7899 */ /* 0x000fe4000801160b */
[----:B------:R-:W-:Y:S02]  /*32b0*/  USHF.R.S32.HI UR8, URZ, 0x1f, UR6 ;  /* 0x0000001fff087899 */ /* 0x000fe40008011406 */
[----:B------:R-:W-:-:S02]  /*32c0*/  USHF.R.U32.HI UR4, URZ, 0x4, UR4 ;  /* 0x00000004ff047899 */ /* 0x000fc40008011604 */
[----:B------:R-:W-:Y:S02]  /*32d0*/  ULEA.HI UR8, UR8, UR6, URZ, 0x7 ;  /* 0x0000000608087291 */ /* 0x000fe4000f8f38ff */
[----:B------:R-:W-:Y:S02]  /*32e0*/  ULOP3.LUT UR11, UR11, 0x3fff, URZ, 0xc0, !UPT ;  /* 0x00003fff0b0b7892 */ /* 0x000fe4000f8ec0ff */
[----:B------:R-:W-:Y:S02]  /*32f0*/  USHF.R.S32.HI UR8, URZ, 0x7, UR8 ;  /* 0x00000007ff087899 */ /* 0x000fe40008011408 */
[----:B------:R-:W-:Y:S02]  /*3300*/  ULOP3.LUT UR4, UR4, 0x3fff, URZ, 0xc0, !UPT ;  /* 0x00003fff04047892 */ /* 0x000fe4000f8ec0ff */
[----:B------:R-:W-:Y:S01]  /*3310*/  UISETP.LT.AND UP0, UPT, UR8, 0x1, UPT ;  /* 0x000000010800788c */ /* 0x000fe2000bf01270 */
[----:B------:R-:W-:Y:S01]  /*3320*/  UMOV UR20, 0x0 ;  /* 0x0000000000147882 */ /* 0x000fe20000000000 */
[----:B------:R-:W-:-:S02]  /*3330*/  UMOV UR21, 0x42c04a0 ;  /* 0x042c04a000157882 */ /* 0x000fc40000000000 */
[----:B------:R-:W-:Y:S02]  /*3340*/  USEL UR17, UR8, 0x1, !UP0 ;  /* 0x0000000108117887 */ /* 0x000fe4000c000000 */
[----:B------:R-:W-:Y:S02]  /*3350*/  ULOP3.LUT UR11, UR11, 0x10000, URZ, 0xfc, !UPT ;  /* 0x000100000b0b7892 */ /* 0x000fe4000f8efcff */
[----:B------:R-:W-:Y:S02]  /*3360*/  ULOP3.LUT UR4, UR4, 0x10000, URZ, 0xfc, !UPT ;  /* 0x0001000004047892 */ /* 0x000fe4000f8efcff */
[----:B------:R-:W-:Y:S02]  /*3370*/  UIADD3 UR17, UPT, UPT, -UR17, URZ, URZ ;  /* 0x000000ff11117290 */ /* 0x000fe4000fffe1ff */
[----:B-1----:R-:W-:Y:S01]  /*3380*/  UISETP.GE.AND UP4, UPT, UR5, 0x1, UPT ;  /* 0x000000010500788c */ /* 0x002fe2000bf86270 */
[----:B------:R-:W-:Y:S01]  /*3390*/  UMOV UR28, 0x0 ;  /* 0x00000000001c7882 */ /* 0x000fe20000000000 */
[----:B------:R-:W-:Y:S01]  /*33a0*/  UMOV UR29, 0x42c04a0 ;  /* 0x042c04a0001d7882 */ /* 0x000fe20000000000 */
[----:B------:R-:W-:Y:S01]  /*33b0*/  UMOV UR26, 0x0 ;  /* 0x00000000001a7882 */ /* 0x000fe20000000000 */
[----:B------:R-:W-:Y:S01]  /*33c0*/  UMOV UR27, 0x42c04a0 ;  /* 0x042c04a0001b7882 */ /* 0x000fe20000000000 */
[----:B--2---:R-:W-:-:S15]  /*33d0*/  R2UR UR14, R0 ;  /* 0x00000000000e72ca */ /* 0x004fde00000e0000 */
.L_x_68:
[----:B------:R-:W-:Y:S02]  /*33e0*/  LEA R0, R10, UR9, 0x3 ;  /* 0x000000090a007c11 */ /* 0x000fe4000f8e18ff */
[----:B------:R-:W-:Y:S02]  /*33f0*/  SHF.L.U32 R5, R9, 0x1f, RZ ;  /* 0x0000001f09057819 */ /* 0x000fe400000006ff */
[----:B------:R-:W-:Y:S01]  /*3400*/  PLOP3.LUT P0, PT, PT, PT, UP4, 0x80, 0x8 ;  /* 0x000000000008781c */ /* 0x000fe20003f0f048 */
[----:B------:R-:W-:Y:S01]  /*3410*/  VIADD R3, R0, 0x90 ;  /* 0x0000009000037836 */ /* 0x000fe20000000000 */
[----:B-1----:R-:W1:Y:S02]  /*3420*/  SYNCS.PHASECHK.TRANS64.TRYWAIT P1, [R0+URZ+0x80], R5 ;  /* 0x00008005000075a7 */ /* 0x002e6400080211ff */
[----:B-1-3--:R-:W-:Y:S09]  /*3430*/  @!P1 BRA `(.L_x_62) ;  /* 0x0000005c00649947 */ /* 0x00aff20003800000 */
.L_x_128:
[----:B------:R-:W-:Y:S01]  /*3440*/  LEA R4, R10, UR9, 0x4 ;  /* 0x000000090a047c11 */ /* 0x000fe2000f8e20ff */
[----:B------:R-:W-:Y:S01]  /*3450*/  @UP4 ULEA UR5, UR12, UR9, 0x3 ;  /* 0x000000090c054291 */ /* 0x000fe2000f8e18ff */
[----:B------:R-:W-:Y:S01]  /*3460*/  PLOP3.LUT P2, PT, PT, PT, PT, 0x80, 0x8 ;  /* 0x000000000008781c */ /* 0x000fe20003f4f070 */
[----:B------:R-:W-:Y:S01]  /*3470*/  ULEA UR15, UR13, UR9, 0x3 ;  /* 0x000000090d0f7291 */ /* 0x000fe2000f8e18ff */
[----:B------:R-:W-:Y:S01]  /*3480*/  PRMT R3, RZ, 0x654, R3 ;  /* 0x00000654ff037816 */ /* 0x000fe20000000003 */
[----:B------:R-:W-:Y:S01]  /*3490*/  ULEA.HI UR16, UR13, UR13, URZ, 0x1 ;  /* 0x0000000d0d107291 */ /* 0x000fe2000f8f08ff */
[----:B-1----:R-:W1:Y:S01]  /*34a0*/  LDS.128 R4, [R4+0x110] ;  /* 0x0001100004047984 */ /* 0x002e620000000c00 */
[----:B------:R-:W-:Y:S02]  /*34b0*/  @P0 SHF.L.U32 R2, R8, 0x1f, RZ ;  /* 0x0000001f08020819 */ /* 0x000fe400000006ff */
[----:B------:R-:W-:Y:S01]  /*34c0*/  SHF.L.U32 R0, R11, 0x1f, RZ ;  /* 0x0000001f0b007819 */ /* 0x000fe200000006ff */
[----:B------:R-:W-:Y:S01]  /*34d0*/  @!PT LDS RZ, [RZ] ;  /* 0x00000000fffff984 */ /* 0x000fe20000000800 */
[----:B------:R-:W-:Y:S01]  /*34e0*/  @!PT LDS RZ, [RZ] ;  /* 0x00000000fffff984 */ /* 0x000fe20000000800 */
[----:B------:R-:W-:Y:S01]  /*34f0*/  @!PT LDS RZ, [RZ] ;  /* 0x00000000fffff984 */ /* 0x000fe20000000800 */
[----:B------:R-:W-:Y:S01]  /*3500*/  @!PT LDS RZ, [RZ] ;  /* 0x00000000fffff984 */ /* 0x000fe20000000800 */
[----:B------:R2:W-:Y:S06]  /*3510*/  MEMBAR.ALL.CTA ;  /* 0x0000000000007992 */ /* 0x0005ec0000008000 */
[----:B--2---:R-:W2:Y:S02]  /*3520*/  FENCE.VIEW.ASYNC.S ;  /* 0x00000000000073c6 */ /* 0x004ea40000000000 */
[----:B--2---:R2:W-:Y:S01]  /*3530*/  SYNCS.ARRIVE.TRANS64.RED.A1T0 RZ, [R3+URZ], RZ ;  /* 0x000000ff03ff79a7 */ /* 0x0045e200081004ff */
[----:B------:R2:W3:Y:S01]  /*3540*/  @P0 SYNCS.PHASECHK.TRANS64.TRYWAIT P2, [UR5], R2 ;  /* 0x00000002ff0005a7 */ /* 0x0004e20008041105 */
[----:B------:R-:W-:-:S02]  /*3550*/  ULOP3.LUT UR5, UR16, 0xffe, URZ, 0xc0, !UPT ;  /* 0x00000ffe10057892 */ /* 0x000fc4000f8ec0ff */
[----:B------:R-:W-:Y:S01]  /*3560*/  USHF.R.U32.HI UR16, URZ, 0x1, UR16 ;  /* 0x00000001ff107899 */ /* 0x000fe20008011610 */
[----:B-1----:R-:W-:Y:S01]  /*3570*/  LOP3.LUT P1, RZ, R6, 0x1, RZ, 0xc0, !PT ;  /* 0x0000000106ff7812 */ /* 0x002fe2000782c0ff */
[----:B------:R-:W-:Y:S02]  /*3580*/  UIADD3 UR5, UPT, UPT, -UR5, UR13, URZ ;  /* 0x0000000d05057290 */ /* 0x000fe4000fffe1ff */
[----:B------:R-:W-:-:S04]  /*3590*/  UIMAD UR16, UR16, 0xb0, UR14 ;  /* 0x000000b0101078a4 */ /* 0x000fc8000f8e020e */
[----:B------:R-:W-:Y:S01]  /*35a0*/  ULEA UR16, UR5, UR16, 0x14 ;  /* 0x0000001005107291 */ /* 0x000fe2000f8ea0ff */
[----:B------:R-:W1:Y:S02]  /*35b0*/  SYNCS.PHASECHK.TRANS64.TRYWAIT P0, [UR15+0xc0], R0 ;  /* 0x0000c000ff0075a7 */ /* 0x000e64000800110f */
[----:B-123--:R-:W-:Y:S09]  /*35c0*/  @!P0 BRA `(.L_x_63) ;  /* 0x0000005c00148947 */ /* 0x00eff20003800000 */
.L_x_130:
[----:B------:R-:W-:Y:S01]  /*35d0*/  IADD3 R10, PT, PT, R10, 0x1, RZ ;  /* 0x000000010a0a7810 */ /* 0x000fe20007ffe0ff */
[----:B------:R-:W-:Y:S06]  /*35e0*/  BRA.U !UP4, `(.L_x_64) ;  /* 0x000000010cc07547 */ /* 0x000fec000b800000 */
[----:B------:R-:W-:Y:S01]  /*35f0*/  UPLOP3.LUT UP2, UPT, UPT, UPT, UPT, 0x40, 0x4 ;  /* 0x000000000004789c */ /* 0x000fe20003f4e870 */
[----:B------:R-:W-:Y:S01]  /*3600*/  UMOV UR19, UR17 ;  /* 0x0000001100137c82 */ /* 0x000fe20008000000 */
[----:B------:R-:W-:Y:S01]  /*3610*/  UMOV UR18, UR8 ;  /* 0x0000000800127c82 */ /* 0x000fe20008000000 */
[----:B------:R-:W-:-:S08]  /*3620*/  UMOV UR5, UR12 ;  /* 0x0000000c00057c82 */ /* 0x000fd00008000000 */
.L_x_67:
[----:B------:R-:W-:Y:S02]  /*3630*/  UIADD3 UR19, UPT, UPT, UR19, 0x1, URZ ;  /* 0x0000000113137890 */ /* 0x000fe4000fffe0ff */
[----:B--2---:R-:W-:Y:S02]  /*3640*/  ULEA UR7, UR5, UR9, 0x3 ;  /* 0x0000000905077291 */ /* 0x004fe4000f8e18ff */
[----:B------:R-:W-:Y:S01]  /*3650*/  UISETP.NE.AND UP3, UPT, UR19, URZ, UPT ;  /* 0x000000ff1300728c */ /* 0x000fe2000bf65270 */
[----:B---3--:R-:W-:Y:S10]  /*3660*/  @P2 BRA `(.L_x_65) ;  /* 0x00000000000c2947 */ /* 0x008ff40003800000 */
[----:B-1----:R-:W-:Y:S04]  /*3670*/  SHF.L.U32 R3, R8, 0x1f, RZ ;  /* 0x0000001f08037819 */ /* 0x002fe800000006ff */
[----:B------:R-:W1:Y:S02]  /*3680*/  SYNCS.PHASECHK.TRANS64.TRYWAIT P0, [UR7], R3 ;  /* 0x00000003ff0075a7 */ /* 0x000e640008001107 */
[----:B-1----:R-:W-:Y:S05]  /*3690*/  @!P0 BRA `(.L_x_66) ;  /* 0x0000005800f88947 */ /* 0x002fea0003800000 */
.L_x_65:
[----:B------:R-:W-:Y:S01]  /*36a0*/  UISETP.NE.AND UP0, UPT, UR18, 0x1, UPT ;  /* 0x000000011200788c */ /* 0x000fe2000bf05270 */
[----:B------:R-:W-:Y:S01]  /*36b0*/  PLOP3.LUT P2, PT, PT, PT, PT, 0x80, 0x8 ;  /* 0x000000000008781c */ /* 0x000fe20003f4f070 */
[----:B------:R-:W-:Y:S02]  /*36c0*/  UIADD3 UR12, UPT, UPT, UR5, 0x1, URZ ;  /* 0x00000001050c7890 */ /* 0x000fe4000fffe0ff */
[----:B------:R-:W-:Y:S02]  /*36d0*/  ULEA UR30, UR5, UR11, 0x9 ;  /* 0x0000000b051e7291 */ /* 0x000fe4000f8e48ff */
[----:B------:R-:W-:Y:S01]  /*36e0*/  UISETP.NE.AND UP1, UPT, UR12, 0x6, UPT ;  /* 0x000000060c00788c */ /* 0x000fe2000bf25270 */
[----:B------:R-:W-:Y:S01]  /*36f0*/  PLOP3.LUT P0, PT, PT, PT, UP0, 0x80, 0x8 ;  /* 0x000000000008781c */ /* 0x000fe20003f0f008 */
[----:B------:R-:W-:Y:S02]  /*3700*/  UIADD3 UR40, UPT, UPT, UR30, 0x2, URZ ;  /* 0x000000021e287890 */ /* 0x000fe4000fffe0ff */
[----:B------:R-:W-:Y:S02]  /*3710*/  USEL UR24, URZ, 0x1, UP1 ;  /* 0x00000001ff187887 */ /* 0x000fe40008800000 */
[----:B------:R-:W-:Y:S02]  /*3720*/  USEL UR12, UR12, URZ, UP1 ;  /* 0x000000ff0c0c7287 */ /* 0x000fe40008800000 */
[----:B------:R-:W-:Y:S02]  /*3730*/  UIADD3 UR36, UPT, UPT, UR30, 0x4, URZ ;  /* 0x000000041e247890 */ /* 0x000fe4000fffe0ff */
[----:B------:R-:W-:Y:S01]  /*3740*/  @UP0 ULEA UR6, UR12, UR9, 0x3 ;  /* 0x000000090c060291 */ /* 0x000fe2000f8e18ff */
[----:B------:R-:W-:Y:S01]  /*3750*/  LOP3.LUT R8, R8, UR24, RZ, 0x3c, !PT ;  /* 0x0000001808087c12 */ /* 0x000fe2000f8e3cff */
[----:B------:R-:W-:Y:S02]  /*3760*/  UIADD3 UR32, UPT, UPT, UR30, 0x6, URZ ;  /* 0x000000061e207890 */ /* 0x000fe4000fffe0ff */
[----:B------:R-:W-:Y:S01]  /*3770*/  UIADD3 UR24, UPT, UPT, UR7, 0x30, URZ ;  /* 0x0000003007187890 */ /* 0x000fe2000fffe0ff */
[----:B-1----:R-:W-:Y:S01]  /*3780*/  @P0 SHF.L.U32 R0, R8, 0x1f, RZ ;  /* 0x0000001f08000819 */ /* 0x002fe200000006ff */
[----:B------:R-:W-:Y:S01]  /*3790*/  UIADD3 UR18, UPT, UPT, UR18, -0x1, URZ ;  /* 0xffffffff12127890 */ /* 0x000fe2000fffe0ff */
[----:B------:R-:W-:Y:S02]  /*37a0*/  UMOV UR7, 0x40004040 ;  /* 0x4000404000077882 */ /* 0x000fe40000000000 */
[----:B------:R2:W3:Y:S01]  /*37b0*/  @P0 SYNCS.PHASECHK.TRANS64.TRYWAIT P2, [UR6], R0 ;  /* 0x00000000ff0005a7 */ /* 0x0004e20008041106 */
[----:B------:R-:W-:Y:S01]  /*37c0*/  UIMAD UR6, UR5, 0x580, UR4 ;  /* 0x00000580050678a4 */ /* 0x000fe2000f8e0204 */
[----:B------:R-:W-:Y:S01]  /*37d0*/  UMOV UR31, 0x40004040 ;  /* 0x40004040001f7882 */ /* 0x000fe20000000000 */
[----:B------:R-:W-:Y:S02]  /*37e0*/  UMOV UR43, 0x40004040 ;  /* 0x40004040002b7882 */ /* 0x000fe40000000000 */
[----:B------:R-:W-:Y:S02]  /*37f0*/  UIADD3 UR42, UPT, UPT, UR6, 0x2, URZ ;  /* 0x00000002062a7890 */ /* 0x000fe4000fffe0ff */
[----:B------:R-:W-:Y:S02]  /*3800*/  UIADD3 UR38, UPT, UPT, UR6, 0x4, URZ ;  /* 0x0000000406267890 */ /* 0x000fe4000fffe0ff */
[----:B------:R-:W-:Y:S01]  /*3810*/  UIADD3 UR34, UPT, UPT, UR6, 0x6, URZ ;  /* 0x0000000606227890 */ /* 0x000fe2000fffe0ff */
[----:B------:R2:W-:Y:S01]  /*3820*/  UTCIMMA gdesc[UR30], gdesc[UR6], tmem[UR16], tmem[UR22], idesc[UR23], UP2 ;  /* 0x00ff16061e0075ea */ /* 0x0005e20009000110 */
[----:B------:R-:W-:Y:S01]  /*3830*/  UPLOP3.LUT UP2, UPT, UPT, UPT, UPT, 0x80, 0x8 ;  /* 0x000000000008789c */ /* 0x000fe20003f4f070 */
[----:B------:R-:W-:Y:S01]  /*3840*/  UMOV UR41, 0x40004040 ;  /* 0x4000404000297882 */ /* 0x000fe20000000000 */
[----:B------:R-:W-:Y:S01]  /*3850*/  UMOV UR39, 0x40004040 ;  /* 0x4000404000277882 */ /* 0x000fe20000000000 */
[----:B------:R2:W-:Y:S01]  /*3860*/  UTCIMMA gdesc[UR40], gdesc[UR42], tmem[UR16], tmem[UR20], idesc[UR21], UPT ;  /* 0x00ff142a280075ea */ /* 0x0005e2000b800110 */
[----:B------:R-:W-:Y:S01]  /*3870*/  UMOV UR37, 0x40004040 ;  /* 0x4000404000257882 */ /* 0x000fe20000000000 */
[----:B------:R-:W-:Y:S01]  /*3880*/  UMOV UR35, 0x40004040 ;  /* 0x4000404000237882 */ /* 0x000fe20000000000 */
[----:B------:R-:W-:Y:S01]  /*3890*/  UMOV UR33, 0x40004040 ;  /* 0x4000404000217882 */ /* 0x000fe20000000000 */
[----:B------:R2:W-:Y:S01]  /*38a0*/  UTCIMMA gdesc[UR36], gdesc[UR38], tmem[UR16], tmem[UR28], idesc[UR29], UPT ;  /* 0x00ff1c26240075ea */ /* 0x0005e2000b800110 */
[----:B------:R2:W-:Y:S01]  /*38b0*/  UTCIMMA gdesc[UR32], gdesc[UR34], tmem[UR16], tmem[UR26], idesc[UR27], UPT ;  /* 0x00ff1a22200075ea */ /* 0x0005e2000b800110 */
[----:B------:R2:W-:Y:S01]  /*38c0*/  UTCBAR.MULTICAST [UR24], URZ, UR10 ;  /* 0x000000ff180073e9 */ /* 0x0005e2000800080a */
[----:B------:R-:W-:Y:S01]  /*38d0*/  UMOV UR5, UR12 ;  /* 0x0000000c00057c82 */ /* 0x000fe20008000000 */
[----:B------:R-:W-:Y:S05]  /*38e0*/  BRA.U UP3, `(.L_x_67) ;  /* 0xfffffffd03507547 */ /* 0x000fea000b83ffff */
.L_x_64:
[----:B------:R-:W-:Y:S01]  /*38f0*/  UIADD3 UR13, UPT, UPT, UR13, 0x1, URZ ;  /* 0x000000010d0d7890 */ /* 0x000fe2000fffe0ff */
[C---:B------:R-:W-:Y:S01]  /*3900*/  ISETP.NE.AND P0, PT, R10.reuse, 0x2, PT ;  /* 0x000000020a00780c */ /* 0x040fe20003f05270 */
[----:B------:R-:W-:Y:S02]  /*3910*/  UIADD3 UR15, UPT, UPT, UR15, 0xa0, URZ ;  /* 0x000000a00f0f7890 */ /* 0x000fe4000fffe0ff */
[----:B------:R-:W-:Y:S01]  /*3920*/  UISETP.NE.AND UP0, UPT, UR13, 0x4, UPT ;  /* 0x000000040d00788c */ /* 0x000fe2000bf05270 */
[----:B-12---:R-:W-:Y:S02]  /*3930*/  SEL R0, RZ, 0x1, P0 ;  /* 0x00000001ff007807 */ /* 0x006fe40000000000 */
[----:B------:R-:W-:Y:S01]  /*3940*/  SEL R10, R10, RZ, P0 ;  /* 0x000000ff0a0a7207 */ /* 0x000fe20000000000 */
[----:B------:R-:W-:Y:S01]  /*3950*/  USEL UR5, URZ, 0x1, UP0 ;  /* 0x00000001ff057887 */ /* 0x000fe20008000000 */
[----:B------:R-:W-:Y:S01]  /*3960*/  LOP3.LUT R9, R9, R0, RZ, 0x3c, !PT ;  /* 0x0000000009097212 */ /* 0x000fe200078e3cff */
[----:B------:R-:W-:Y:S01]  /*3970*/  USEL UR13, UR13, URZ, UP0 ;  /* 0x000000ff0d0d7287 */ /* 0x000fe20008000000 */
[----:B------:R1:W-:Y:S03]  /*3980*/  UTCBAR [UR15], URZ ;  /* 0x000000ff0f0073e9 */ /* 0x0003e600080000ff */
[----:B------:R-:W-:Y:S01]  /*3990*/  LOP3.LUT R11, R11, UR5, RZ, 0x3c, !PT ;  /* 0x000000050b0b7c12 */ /* 0x000fe2000f8e3cff */
[----:B------:R-:W-:Y:S07]  /*39a0*/  @P1 BRA `(.L_x_68) ;  /* 0xfffffff8008c1947 */ /* 0x000fee000383ffff */
[----:B------:R-:W2:Y:S01]  /*39b0*/  S2UR UR4, SR_CgaCtaId ;  /* 0x00000000000479c3 */ /* 0x000ea20000008800 */
[----:B------:R-:W-:Y:S01]  /*39c0*/  ELECT P0, URZ, PT ;  /* 0x0000000000ff782f */ /* 0x000fe20003800000 */
[----:B------:R-:W-:Y:S01]  /*39d0*/  IMAD.MOV.U32 R0, RZ, RZ, 0x1 ;  /* 0x00000001ff007424 */ /* 0x000fe200078e00ff */
[----:B------:R-:W-:Y:S01]  /*39e0*/  UIADD3 UR9, UPT, UPT, UR9, 0xc0, URZ ;  /* 0x000000c009097890 */ /* 0x000fe2000fffe0ff */
[----:B------:R-:W-:Y:S01]  /*39f0*/  SHF.L.U32 R3, R11, 0x1f, RZ ;  /* 0x0000001f0b037819 */ /* 0x000fe200000006ff */
[----:B------:R-:W-:-:S03]  /*3a00*/  UMOV UR5, 0x40 ;  /* 0x0000004000057882 */ /* 0x000fc60000000000 */
[----:B------:R-:W-:Y:S01]  /*3a10*/  UVIRTCOUNT.DEALLOC.SMPOOL 0x80 ;  /* 0x000000800000784c */ /* 0x000fe20000000000 */
[----:B--2---:R-:W-:Y:S02]  /*3a20*/  ULEA UR4, UR4, UR5, 0x18 ;  /* 0x0000000504047291 */ /* 0x004fe4000f8ec0ff */
[----:B------:R-:W-:-:S07]  /*3a30*/  ULEA UR5, UR13, UR9, 0x3 ;  /* 0x000000090d057291 */ /* 0x000fce000f8e18ff */
[----:B------:R2:W-:Y:S02]  /*3a40*/  @P0 STS.U8 [UR4+0x1c], R0 ;  /* 0x00001c00ff000988 */ /* 0x0005e40008000004 */
[----:B------:R-:W4:Y:S02]  /*3a50*/  SYNCS.PHASECHK.TRANS64.TRYWAIT P0, [UR5], R3 ;  /* 0x00000003ff0075a7 */ /* 0x000f240008001105 */
[----:B--2-4-:R-:W-:Y:S05]  /*3a60*/  @!P0 BRA `(.L_x_69) ;  /* 0x00000058001c8947 */ /* 0x014fea0003800000 */
.L_x_133:
[----:B------:R-:W-:-:S04]  /*3a70*/  UIADD3 UR6, UPT, UPT, UR13, 0x1, URZ ;  /* 0x000000010d067890 */ /* 0x000fc8000fffe0ff */
[----:B------:R-:W-:-:S04]  /*3a80*/  UISETP.NE.AND UP0, UPT, UR6, 0x4, UPT ;  /* 0x000000040600788c */ /* 0x000fc8000bf05270 */
[----:B------:R-:W-:Y:S02]  /*3a90*/  USEL UR7, URZ, 0x1, UP0 ;  /* 0x00000001ff077887 */ /* 0x000fe40008000000 */
[----:B------:R-:W-:-:S04]  /*3aa0*/  USEL UR6, UR6, URZ, UP0 ;  /* 0x000000ff06067287 */ /* 0x000fc80008000000 */
[----:B------:R-:W-:Y:S01]  /*3ab0*/  ULEA UR5, UR6, UR9, 0x3 ;  /* 0x0000000906057291 */ /* 0x000fe2000f8e18ff */
[----:B------:R-:W-:-:S04]  /*3ac0*/  LOP3.LUT R2, R11, UR7, RZ, 0x3c, !PT ;  /* 0x000000070b027c12 */ /* 0x000fc8000f8e3cff */
[----:B--2---:R-:W-:-:S04]  /*3ad0*/  SHF.L.U32 R3, R2, 0x1f, RZ ;  /* 0x0000001f02037819 */ /* 0x004fc800000006ff */
[----:B------:R-:W2:Y:S02]  /*3ae0*/  SYNCS.PHASECHK.TRANS64.TRYWAIT P0, [UR5], R3 ;  /* 0x00000003ff0075a7 */ /* 0x000ea40008001105 */
[----:B--2---:R-:W-:Y:S05]  /*3af0*/  @!P0 BRA `(.L_x_70) ;  /* 0x0000005800108947 */ /* 0x004fea0003800000 */
.L_x_135:
        /* <DEDUP_REMOVED lines=9> */
.L_x_137:
[----:B------:R-:W-:-:S04]  /*3b90*/  UIADD3 UR6, UPT, UPT, UR6, 0x1, URZ ;  /* 0x0000000106067890 */ /* 0x000fc8000fffe0ff */
[----:B------:R-:W-:-:S04]  /*3ba0*/  UISETP.NE.AND UP0, UPT, UR6, 0x4, UPT ;  /* 0x000000040600788c */ /* 0x000fc8000bf05270 */
[----:B------:R-:W-:Y:S02]  /*3bb0*/  USEL UR5, URZ, 0x1, UP0 ;  /* 0x00000001ff057887 */ /* 0x000fe40008000000 */
[----:B------:R-:W-:-:S04]  /*3bc0*/  USEL UR6, UR6, URZ, UP0 ;  /* 0x000000ff06067287 */ /* 0x000fc80008000000 */
[----:B------:R-:W-:Y:S01]  /*3bd0*/  ULEA UR6, UR6, UR9, 0x3 ;  /* 0x0000000906067291 */ /* 0x000fe2000f8e18ff */
[----:B--2---:R-:W-:-:S04]  /*3be0*/  LOP3.LUT R3, R2, UR5, RZ, 0x3c, !PT ;  /* 0x0000000502037c12 */ /* 0x004fc8000f8e3cff */
[----:B------:R-:W-:-:S04]  /*3bf0*/  SHF.L.U32 R3, R3, 0x1f, RZ ;  /* 0x0000001f03037819 */ /* 0x000fc800000006ff */
[----:B------:R-:W2:Y:S02]  /*3c00*/  SYNCS.PHASECHK.TRANS64.TRYWAIT P0, [UR6], R3 ;  /* 0x00000003ff0075a7 */ /* 0x000ea40008001106 */
[----:B--2---:R-:W-:Y:S05]  /*3c10*/  @!P0 BRA `(.L_x_72) ;  /* 0x0000005400f88947 */ /* 0x004fea0003800000 */
.L_x_139:
[----:B------:R-:W-:Y:S01]  /*3c20*/  NOP ;  /* 0x0000000000007918 */ /* 0x000fe20000000000 */
[----:B--2---:R-:W2:Y:S01]  /*3c30*/  LDS R0, [UR4+0x14] ;  /* 0x00001404ff007984 */ /* 0x004ea20008000800 */
[----:B------:R-:W-:Y:S01]  /*3c40*/  ULOP3.LUT UR6, UR14, 0xffff, URZ, 0xc0, !UPT ;  /* 0x0000ffff0e067892 */ /* 0x000fe2000f8ec0ff */
[----:B------:R-:W-:Y:S01]  /*3c50*/  UMOV UR8, 0xffff ;  /* 0x0000ffff00087882 */ /* 0x000fe20000000000 */
[----:B------:R-:W-:Y:S02]  /*3c60*/  UMOV UR5, 0x1 ;  /* 0x0000000100057882 */ /* 0x000fe40000000000 */
[----:B------:R-:W-:-:S04]  /*3c70*/  USHF.R.U32.HI UR6, URZ, 0x5, UR6 ;  /* 0x00000005ff067899 */ /* 0x000fc80008011606 */
[----:B------:R-:W-:Y:S02]  /*3c80*/  USHF.L.U32 UR8, UR8, UR6, URZ ;  /* 0x0000000608087299 */ /* 0x000fe400080006ff */
[----:B------:R-:W-:-:S04]  /*3c90*/  USHF.L.U32 UR5, UR5, UR6, URZ ;  /* 0x0000000605057299 */ /* 0x000fc800080006ff */
[----:B--2---:R-:W-:-:S04]  /*3ca0*/  LOP3.LUT R0, R0, UR8, RZ, 0xc0, !PT ;  /* 0x0000000800007c12 */ /* 0x004fc8000f8ec0ff */
[----:B------:R-:W-:-:S13]  /*3cb0*/  ISETP.NE.AND P0, PT, R0, UR8, PT ;  /* 0x0000000800007c0c */ /* 0x000fda000bf05270 */
[----:B------:R-:W-:Y:S05]  /*3cc0*/  @P0 BRA `(.L_x_73) ;  /* 0x0000000000580947 */ /* 0x000fea0003800000 */
[----:B------:R-:W2:Y:S02]  /*3cd0*/  LDS R0, [UR4+0x18] ;  /* 0x00001804ff007984 */ /* 0x000ea40008000800 */
[----:B--2---:R-:W-:-:S04]  /*3ce0*/  LOP3.LUT R0, R0, UR5, RZ, 0xc0, !PT ;  /* 0x0000000500007c12 */ /* 0x004fc8000f8ec0ff */
[----:B------:R-:W-:-:S13]  /*3cf0*/  ISETP.NE.AND P0, PT, R0, UR5, PT ;  /* 0x0000000500007c0c */ /* 0x000fda000bf05270 */
[----:B------:R-:W-:Y:S05]  /*3d00*/  @P0 BRA `(.L_x_74) ;  /* 0x00000000003c0947 */ /* 0x000fea0003800000 */
[----:B------:R-:W2:Y:S01]  /*3d10*/  S2R R2, SR_LANEID ;  /* 0x0000000000027919 */ /* 0x000ea20000000000 */
[----:B------:R-:W-:Y:S01]  /*3d20*/  ULOP3.LUT UR8, URZ, UR8, URZ, 0x33, !UPT ;  /* 0x00000008ff087292 */ /* 0x000fe2000f8e33ff */
[----:B------:R-:W-:Y:S01]  /*3d30*/  LOP3.LUT R4, RZ, UR5, RZ, 0x33, !PT ;  /* 0x00000005ff047c12 */ /* 0x000fe2000f8e33ff */
[----:B------:R-:W-:Y:S02]  /*3d40*/  VOTEU.ANY UR7, UPT, PT ;  /* 0x0000000000077886 */ /* 0x000fe400038e0100 */
[----:B------:R-:W-:Y:S01]  /*3d50*/  UFLO.U32 UR7, UR7 ;  /* 0x00000007000772bd */ /* 0x000fe200080e0000 */
[----:B------:R-:W4:Y:S01]  /*3d60*/  REDUX UR5, R4 ;  /* 0x00000000040573c4 */ /* 0x000f220000000000 */
[----:B------:R-:W-:-:S06]  /*3d70*/  IMAD.U32 R0, RZ, RZ, UR8 ;  /* 0x00000008ff007e24 */ /* 0x000fcc000f8e00ff */
[----:B------:R1:W-:Y:S01]  /*3d80*/  UTCATOMSWS.AND URZ, UR8 ;  /* 0x0000000800ff79e3 */ /* 0x0003e20008000000 */
[----:B------:R-:W3:Y:S01]  /*3d90*/  REDUX UR6, R0 ;  /* 0x00000000000673c4 */ /* 0x000ee20000000000 */
[----:B--2---:R-:W-:Y:S01]  /*3da0*/  ISETP.EQ.U32.AND P0, PT, R2, UR7, PT ;  /* 0x0000000702007c0c */ /* 0x004fe2000bf02070 */
[----:B----4-:R-:W-:Y:S01]  /*3db0*/  IMAD.U32 R2, RZ, RZ, UR5 ;  /* 0x00000005ff027e24 */ /* 0x010fe2000f8e00ff */
[----:B---3--:R-:W-:-:S11]  /*3dc0*/  MOV R3, UR6 ;  /* 0x0000000600037c02 */ /* 0x008fd60008000f00 */
[----:B------:R1:W-:Y:S04]  /*3dd0*/  @P0 ATOMS.AND RZ, [UR4+0x14], R3 ;  /* 0x00001403ffff098c */ /* 0x0003e8000a800004 */
[----:B------:R1:W-:Y:S01]  /*3de0*/  @P0 ATOMS.AND RZ, [UR4+0x18], R2 ;  /* 0x00001802ffff098c */ /* 0x0003e2000a800004 */
[----:B------:R-:W-:Y:S05]  /*3df0*/  BRA `(.L_x_75) ;  /* 0x0000000000147947 */ /* 0x000fea0003800000 */
.L_x_74:
[----:B------:R-:W-:Y:S02]  /*3e00*/  MOV R2, 0x3e20 ;  /* 0x00003e2000027802 */ /* 0x000fe40000000f00 */
[----:B-1-3-5:R-:W-:Y:S05]  /*3e10*/  CALL.REL.NOINC `($__internal_0_$__cuda_sm10x_tcgen05_guardrail_trap_col_being_dealloced_not_returned_by_alloc) ;  /* 0x0000005800207944 */ /* 0x02afea0003c00000 */
[----:B------:R-:W-:Y:S05]  /*3e20*/  BRA `(.L_x_75) ;  /* 0x0000000000087947 */ /* 0x000fea0003800000 */
.L_x_73:
[----:B------:R-:W-:Y:S02]  /*3e30*/  MOV R2, 0x3e50 ;  /* 0x00003e5000027802 */ /* 0x000fe40000000f00 */
[----:B-1-3-5:R-:W-:Y:S05]  /*3e40*/  CALL.REL.NOINC `($__internal_2_$__cuda_sm10x_tcgen05_guardrail_trap_unallocated_columns_being_dealloced) ;  /* 0x00000058002c7944 */ /* 0x02afea0003c00000 */
.L_x_75:
[----:B------:R-:W-:Y:S01]  /*3e50*/  NOP ;  /* 0x0000000000007918 */ /* 0x000fe20000000000 */
[----:B-1----:R-:W-:Y:S05]  /*3e60*/  EXIT ;  /* 0x000000000000794d */ /* 0x002fea0003800000 */
.L_x_57:
[----:B------:R-:W-:-:S09]  /*3e70*/  UISETP.NE.OR UP0, UPT, UR5, 0x3, !UP3 ;  /* 0x000000030500788c */ /* 0x000fd2000df05670 */
[----:B------:R-:W-:Y:S05]  /*3e80*/  BRA.U UP0, `(.L_x_76) ;  /* 0x0000000d00ec7547 */ /* 0x000fea000b800000 */
[----:B------:R-:W2:Y:S01]  /*3e90*/  LDCU.64 UR4, c[0x0][0x888] ;  /* 0x00011100ff0477ac */ /* 0x000ea20008000a00 */
[----:B------:R-:W3:Y:S01]  /*3ea0*/  LDC.64 R12, c[0x0][0x348] ;  /* 0x0000d200ff0c7b82 */ /* 0x000ee20000000a00 */
[----:B------:R-:W-:Y:S02]  /*3eb0*/  HFMA2 R9, -RZ, RZ, 0, 0 ;  /* 0x00000000ff097431 */ /* 0x000fe400000001ff */
[----:B------:R-:W-:Y:S01]  /*3ec0*/  IMAD.MOV.U32 R11, RZ, RZ, 0x1 ;  /* 0x00000001ff0b7424 */ /* 0x000fe200078e00ff */
[----:B------:R-:W4:Y:S01]  /*3ed0*/  LDCU UR38, c[0x0][0x370] ;  /* 0x00006e00ff2677ac */ /* 0x000f220008000800 */
[----:B------:R-:W-:Y:S01]  /*3ee0*/  IMAD.MOV.U32 R10, RZ, RZ, RZ ;  /* 0x000000ffff0a7224 */ /* 0x000fe200078e00ff */
[----:B------:R-:W-:Y:S01]  /*3ef0*/  MOV R8, 0x2c00 ;  /* 0x00002c0000087802 */ /* 0x000fe20000000f00 */
[----:B------:R-:W4:Y:S01]  /*3f00*/  LDCU.128 UR40, c[0x0][0xb10] ;  /* 0x00016200ff2877ac */ /* 0x000f220008000c00 */
[----:B------:R-:W1:Y:S01]  /*3f10*/  LDCU UR31, c[0x0][0x374] ;  /* 0x00006e80ff1f77ac */ /* 0x000e620008000800 */
[----:B------:R-:W1:Y:S01]  /*3f20*/  LDCU.64 UR22, c[0x0][0x890] ;  /* 0x00011200ff1677ac */ /* 0x000e620008000a00 */
[----:B--2---:R-:W-:Y:S01]  /*3f30*/  UISETP.NE.U32.AND UP0, UPT, UR4, URZ, UPT ;  /* 0x000000ff0400728c */ /* 0x004fe2000bf05070 */
[----:B------:R-:W2:Y:S01]  /*3f40*/  LDCU UR13, c[0x0][0xb0c] ;  /* 0x00016180ff0d77ac */ /* 0x000ea20008000800 */
[----:B------:R-:W2:Y:S01]  /*3f50*/  LDCU UR21, c[0x0][0xb20] ;  /* 0x00016400ff1577ac */ /* 0x000ea20008000800 */
[----:B------:R-:W2:Y:S01]  /*3f60*/  LDCU UR4, c[0x0][0xb30] ;  /* 0x00016600ff0477ac */ /* 0x000ea20008000800 */
[----:B------:R-:W-:Y:S01]  /*3f70*/  UMOV UR29, 0x400 ;  /* 0x00000400001d7882 */ /* 0x000fe20000000000 */
[----:B----4-:R-:W-:-:S02]  /*3f80*/  UIMAD.WIDE.U32 UR10, UR38, UR40, URZ ;  /* 0x00000028260a72a5 */ /* 0x010fc4000f8e00ff */
[----:B-1----:R-:W-:Y:S02]  /*3f90*/  UIMAD.WIDE.U32 UR8, UR31, UR43, URZ ;  /* 0x0000002b1f0872a5 */ /* 0x002fe4000f8e00ff */
[----:B------:R-:W-:Y:S02]  /*3fa0*/  ULEA UR29, UR60, UR29, 0x18 ;  /* 0x0000001d3c1d7291 */ /* 0x000fe4000f8ec0ff */
[----:B------:R-:W-:Y:S02]  /*3fb0*/  UISETP.NE.AND.EX UP6, UPT, UR5, URZ, UPT, UP0 ;  /* 0x000000ff0500728c */ /* 0x000fe4000bfc5300 */
[----:B------:R-:W-:Y:S02]  /*3fc0*/  UISETP.NE.AND UP0, UPT, UR37, 0x1, UPT ;  /* 0x000000012500788c */ /* 0x000fe4000bf05270 */
[----:B------:R-:W-:Y:S02]  /*3fd0*/  UISETP.NE.U32.AND UP0, UPT, UR22, URZ, UPT ;  /* 0x000000ff1600728c */ /* 0x000fe4000bf05070 */
[----:B------:R-:W-:-:S02]  /*3fe0*/  UIADD3 UR5, UPT, UPT, UR29, 0x60, URZ ;  /* 0x000000601d057890 */ /* 0x000fc4000fffe0ff */
[----:B------:R-:W-:Y:S01]  /*3ff0*/  USEL UR30, URZ, 0x1, UP5 ;  /* 0x00000001ff1e7887 */ /* 0x000fe2000a800000 */
[----:B------:R-:W-:Y:S01]  /*4000*/  UMOV UR10, UR11 ;  /* 0x0000000b000a7c82 */ /* 0x000fe20008000000 */
[----:B------:R-:W-:Y:S01]  /*4010*/  UMOV UR8, UR9 ;  /* 0x0000000900087c82 */ /* 0x000fe20008000000 */
[----:B------:R-:W-:Y:S02]  /*4020*/  UISETP.GE.AND UP3, UPT, UR37, 0x1, UPT ;  /* 0x000000012500788c */ /* 0x000fe4000bf66270 */
[----:B------:R-:W-:Y:S02]  /*4030*/  UISETP.NE.AND.EX UP5, UPT, UR23, URZ, UPT, UP0 ;  /* 0x000000ff1700728c */ /* 0x000fe4000bfa5300 */
[----:B------:R-:W-:Y:S01]  /*4040*/  UPLOP3.LUT UP1, UPT, UPT, UPT, UPT, 0x40, 0x4 ;  /* 0x000000000004789c */ /* 0x000fe20003f2e870 */
[----:B------:R-:W1:Y:S01]  /*4050*/  LDCU.64 UR6, c[0x0][0xb28] ;  /* 0x00016500ff0677ac */ /* 0x000e620008000a00 */
[----:B--2---:R-:W-:Y:S02]  /*4060*/  UISETP.NE.AND UP3, UPT, UR13, 0x1, UPT ;  /* 0x000000010d00788c */ /* 0x004fe4000bf65270 */
[----:B------:R-:W-:-:S02]  /*4070*/  UPRMT UR60, UR60, 0x654, UR5 ;  /* 0x000006543c3c7896 */ /* 0x000fc40008000005 */
[----:B------:R-:W-:Y:S02]  /*4080*/  USHF.R.U32.HI UR44, URZ, UR41, UR10 ;  /* 0x00000029ff2c7299 */ /* 0x000fe4000801160a */
[----:B------:R-:W-:Y:S02]  /*4090*/  USHF.R.U32.HI UR39, URZ, UR21, UR8 ;  /* 0x00000015ff277299 */ /* 0x000fe40008011608 */
[----:B------:R-:W-:Y:S02]  /*40a0*/  UISETP.NE.AND UP0, UPT, UR42, 0x1, UPT ;  /* 0x000000012a00788c */ /* 0x000fe4000bf05270 */
[----:B---3--:R-:W-:-:S11]  /*40b0*/  UISETP.NE.AND UP4, UPT, UR4, 0x1, UPT ;  /* 0x000000010400788c */ /* 0x008fd6000bf85270 */
.L_x_84:
[C---:B------:R-:W-:Y:S02]  /*40c0*/  LEA R3, R10.reuse, UR29, 0x3 ;  /* 0x0000001d0a037c11 */ /* 0x040fe4000f8e18ff */
[----:B------:R-:W-:Y:S02]  /*40d0*/  SHF.L.U32 R0, R9, 0x1f, RZ ;  /* 0x0000001f09007819 */ /* 0x000fe400000006ff */
[----:B------:R-:W-:Y:S02]  /*40e0*/  LEA R5, R10, UR29, 0x4 ;  /* 0x0000001d0a057c11 */ /* 0x000fe4000f8e20ff */
[----:B--2---:R-:W2:Y:S02]  /*40f0*/  SYNCS.PHASECHK.TRANS64.TRYWAIT P0, [R3+URZ+0x80], R0 ;  /* 0x00008000030075a7 */ /* 0x004ea400080011ff */
[----:B--2---:R-:W-:Y:S05]  /*4100*/  @!P0 BRA `(.L_x_77) ;  /* 0x0000005000d48947 */ /* 0x004fea0003800000 */
.L_x_140:
[----:B------:R-:W3:Y:S01]  /*4110*/  LDS.128 R4, [R5+0x110] ;  /* 0x0001100005047984 */ /* 0x000ee20000000c00 */
[----:B------:R-:W-:Y:S01]  /*4120*/  UISETP.GE.AND UP0, UPT, UR37, 0x1, UPT ;  /* 0x000000012500788c */ /* 0x000fe2000bf06270 */
[----:B------:R-:W-:Y:S01]  /*4130*/  @!PT LDS RZ, [RZ] ;  /* 0x00000000fffff984 */ /* 0x000fe20000000800 */
[----:B------:R-:W-:Y:S01]  /*4140*/  @!PT LDS RZ, [RZ] ;  /* 0x00000000fffff984 */ /* 0x000fe20000000800 */
[----:B------:R-:W-:Y:S01]  /*4150*/  @!PT LDS RZ, [RZ] ;  /* 0x00000000fffff984 */ /* 0x000fe20000000800 */
[----:B------:R-:W-:Y:S01]  /*4160*/  @!PT LDS RZ, [RZ] ;  /* 0x00000000fffff984 */ /* 0x000fe20000000800 */
[----:B------:R4:W-:Y:S06]  /*4170*/  MEMBAR.ALL.CTA ;  /* 0x0000000000007992 */ /* 0x0009ec0000008000 */
[----:B----4-:R-:W4:Y:S01]  /*4180*/  FENCE.VIEW.ASYNC.S ;  /* 0x00000000000073c6 */ /* 0x010f220000000000 */
[----:B---3--:R-:W-:Y:S11]  /*4190*/  LOP3.LUT P0, RZ, R6, 0x1, RZ, 0xc0, !PT ;  /* 0x0000000106ff7812 */ /* 0x008ff6000780c0ff */
[----:B------:R-:W-:Y:S02]  /*41a0*/  @!UPT UIADD3 URZ, UPT, UPT, URZ, URZ, URZ ;  /* 0x000000fffffff290 */ /* 0x000fe4000fffe0ff */
[----:B----4-:R-:W-:Y:S01]  /*41b0*/  VOTEU.ANY UP3, P0 ;  /* 0x0000000000ff7886 */ /* 0x010fe20000060100 */
[----:B------:R-:W-:Y:S11]  /*41c0*/  PLOP3.LUT P0, PT, PT, PT, UP3, 0x80, 0x8 ;  /* 0x000000000008781c */ /* 0x000ff60003f0f038 */
[----:B------:R-:W-:Y:S02]  /*41d0*/  @!UPT UIADD3 URZ, UPT, UPT, URZ, URZ, URZ ;  /* 0x000000fffffff290 */ /* 0x000fe4000fffe0ff */
[----:B--2---:R-:W-:Y:S02]  /*41e0*/  @P0 SHF.R.U32.HI R0, RZ, 0x10, R5 ;  /* 0x00000010ff000819 */ /* 0x004fe40000011605 */
[----:B------:R-:W-:Y:S02]  /*41f0*/  @P0 MOV R2, R4 ;  /* 0x0000000400020202 */ /* 0x000fe40000000f00 */
[----:B------:R-:W-:Y:S01]  /*4200*/  @P0 R2UR UR4, R0 ;  /* 0x00000000000402ca */ /* 0x000fe200000e0000 */
[----:B------:R-:W-:Y:S01]  /*4210*/  VIADD R0, R3, 0x90 ;  /* 0x0000009003007836 */ /* 0x000fe20000000000 */
[----:B------:R-:W-:Y:S02]  /*4220*/  @P0 LOP3.LUT R4, R5, 0xffff, RZ, 0xc0, !PT ;  /* 0x0000ffff05040812 */ /* 0x000fe400078ec0ff */
[----:B------:R-:W-:Y:S02]  /*4230*/  @P0 R2UR UR8, R2 ;  /* 0x00000000020802ca */ /* 0x000fe400000e0000 */
[----:B------:R-:W-:Y:S02]  /*4240*/  PRMT R0, RZ, 0x654, R0 ;  /* 0x00000654ff007816 */ /* 0x000fe40000000000 */
[----:B------:R-:W-:Y:S02]  /*4250*/  @P0 R2UR UR5, R4 ;  /* 0x00000000040502ca */ /* 0x000fe400000e0000 */
[----:B------:R2:W-:Y:S03]  /*4260*/  SYNCS.ARRIVE.TRANS64.RED.A1T0 RZ, [R0+URZ], RZ ;  /* 0x000000ff00ff79a7 */ /* 0x0005e600081004ff */
[----:B------:R-:W-:Y:S04]  /*4270*/  @UP3 UMOV UR48, UR4 ;  /* 0x0000000400303c82 */ /* 0x000fe80008000000 */
[----:B------:R-:W-:Y:S04]  /*4280*/  @UP3 UMOV UR15, UR8 ;  /* 0x00000008000f3c82 */ /* 0x000fe80008000000 */
[----:B------:R-:W-:Y:S01]  /*4290*/  @UP3 UMOV UR14, UR5 ;  /* 0x00000005000e3c82 */ /* 0x000fe20008000000 */
[----:B------:R-:W-:Y:S05]  /*42a0*/  BRA.U !UP0, `(.L_x_78) ;  /* 0x0000000108c07547 */ /* 0x000fea000b800000 */
[----:B------:R-:W-:Y:S02]  /*42b0*/  UP2UR UR10, UPR, URZ, 0x4 ;  /* 0x00000004ff0a7883 */ /* 0x000fe40008000000 */
[----:B------:R-:W-:Y:S02]  /*42c0*/  UISETP.NE.AND UP2, UPT, UR42, 0x1, UPT ;  /* 0x000000012a00788c */ /* 0x000fe4000bf45270 */
[----:B------:R-:W-:Y:S02]  /*42d0*/  UISETP.NE.AND UP0, UPT, UR13, 0x1, UPT ;  /* 0x000000010d00788c */ /* 0x000fe4000bf05270 */
[----:B------:R-:W-:Y:S02]  /*42e0*/  USEL UR4, UR31, UR39, !UP2 ;  /* 0x000000271f047287 */ /* 0x000fe4000d000000 */
[----:B------:R-:W-:Y:S02]  /*42f0*/  UP2UR UR18, UPR, URZ, 0x2 ;  /* 0x00000002ff127883 */ /* 0x000fe40008000000 */
[----:B------:R-:W-:Y:S02]  /*4300*/  UISETP.NE.AND UP1, UPT, UR37, 0x1, UPT ;  /* 0x000000012500788c */ /* 0x000fe4000bf25270 */
[----:B------:R-:W-:Y:S02]  /*4310*/  UIMAD.WIDE.U32 UR32, UR14, UR43, URZ ;  /* 0x0000002b0e2072a5 */ /* 0x000fe4000f8e00ff */
[----:B------:R-:W-:Y:S02]  /*4320*/  USEL UR9, UR38, UR44, !UP0 ;  /* 0x0000002c26097287 */ /* 0x000fe4000c000000 */
[----:B-1----:R-:W-:Y:S02]  /*4330*/  UIMAD.WIDE.U32 UR24, UR4, UR6, URZ ;  /* 0x00000006041872a5 */ /* 0x002fe4000f8e00ff */
[----:B------:R-:W-:Y:S02]  /*4340*/  UIMAD.WIDE.U32 UR26, UR15, UR40, URZ ;  /* 0x000000280f1a72a5 */ /* 0x000fe4000f8e00ff */
[----:B------:R-:W-:Y:S01]  /*4350*/  UIMAD.WIDE.U32 UR16, UR9, UR6, URZ ;  /* 0x00000006091072a5 */ /* 0x000fe2000f8e00ff */
[----:B------:R-:W-:Y:S02]  /*4360*/  UMOV UR11, UR33 ;  /* 0x00000021000b7c82 */ /* 0x000fe40008000000 */
[----:B------:R-:W-:Y:S01]  /*4370*/  UMOV UR8, UR25 ;  /* 0x0000001900087c82 */ /* 0x000fe20008000000 */
[----:B------:R-:W-:Y:S02]  /*4380*/  USHF.R.U32.HI UR11, URZ, UR21, UR11 ;  /* 0x00000015ff0b7299 */ /* 0x000fe4000801160b */
[----:B------:R-:W-:Y:S02]  /*4390*/  @UP1 USHF.R.U32.HI UR4, URZ, UR7, UR8 ;  /* 0x00000007ff041299 */ /* 0x000fe40008011608 */
[----:B------:R-:W-:Y:S02]  /*43a0*/  USEL UR8, UR14, UR11, !UP2 ;  /* 0x0000000b0e087287 */ /* 0x000fe4000d000000 */
[----:B------:R-:W-:Y:S02]  /*43b0*/  UIMAD UR4, UR37, UR4, URZ ;  /* 0x00000004250472a4 */ /* 0x000fe4000f8e02ff */
[----:B------:R-:W-:Y:S01]  /*43c0*/  UISETP.NE.AND UP2, UPT, UR10, URZ, UPT ;  /* 0x000000ff0a00728c */ /* 0x000fe2000bf45270 */
[----:B------:R-:W-:Y:S01]  /*43d0*/  UMOV UR5, UR27 ;  /* 0x0000001b00057c82 */ /* 0x000fe20008000000 */
[----:B------:R-:W-:Y:S01]  /*43e0*/  UMOV UR16, UR17 ;  /* 0x0000001100107c82 */ /* 0x000fe20008000000 */
[----:B------:R-:W-:Y:S02]  /*43f0*/  USHF.R.U32.HI UR5, URZ, UR41, UR5 ;  /* 0x00000029ff057299 */ /* 0x000fe40008011605 */
[----:B------:R-:W-:Y:S02]  /*4400*/  @UP1 USHF.R.U32.HI UR9, URZ, UR7, UR16 ;  /* 0x00000007ff091299 */ /* 0x000fe40008011610 */
[----:B------:R-:W-:Y:S02]  /*4410*/  USEL UR5, UR15, UR5, !UP0 ;  /* 0x000000050f057287 */ /* 0x000fe4000c000000 */
[----:B------:R-:W-:Y:S02]  /*4420*/  UIMAD.WIDE.U32 UR16, UR8, UR6, URZ ;  /* 0x00000006081072a5 */ /* 0x000fe4000f8e00ff */
[----:B------:R-:W-:Y:S02]  /*4430*/  UIMAD UR10, UR37, UR9, URZ ;  /* 0x00000009250a72a4 */ /* 0x000fe4000f8e02ff */
[----:B------:R-:W-:Y:S03]  /*4440*/  UISETP.GE.AND UP0, UPT, UR8, UR4, UPT ;  /* 0x000000040800728c */ /* 0x000fe6000bf06270 */
[----:B------:R-:W-:Y:S01]  /*4450*/  UMOV UR4, UR17 ;  /* 0x0000001100047c82 */ /* 0x000fe20008000000 */
[----:B------:R-:W-:Y:S02]  /*4460*/  UISETP.GE.OR UP0, UPT, UR5, UR10, UP0 ;  /* 0x0000000a0500728c */ /* 0x000fe40008706670 */
[----:B------:R-:W-:Y:S02]  /*4470*/  USHF.R.U32.HI UR4, URZ, UR7, UR4 ;  /* 0x00000007ff047299 */ /* 0x000fe40008011604 */
[----:B------:R-:W-:Y:S02]  /*4480*/  UIMAD.WIDE.U32 UR10, UR5, UR6, URZ ;  /* 0x00000006050a72a5 */ /* 0x000fe4000f8e00ff */
[----:B------:R-:W-:Y:S04]  /*4490*/  USEL UR12, UR8, UR4, !UP1 ;  /* 0x00000004080c7287 */ /* 0x000fe8000c800000 */
[----:B------:R-:W-:Y:S01]  /*44a0*/  UIADD3 UR16, UPT, UPT, -UR12, URZ, URZ ;  /* 0x000000ff0c107290 */ /* 0x000fe2000fffe1ff */
[----:B------:R-:W-:Y:S02]  /*44b0*/  @!UP0 UMOV UR4, UR11 ;  /* 0x0000000b00048c82 */ /* 0x000fe40008000000 */
[----:B------:R-:W-:Y:S02]  /*44c0*/  @!UP0 USHF.R.U32.HI UR4, URZ, UR7, UR4 ;  /* 0x00000007ff048299 */ /* 0x000fe40008011604 */
[----:B------:R-:W-:Y:S02]  /*44d0*/  UIMAD UR10, UR37, UR16, UR8 ;  /* 0x00000010250a72a4 */ /* 0x000fe4000f8e0208 */
[----:B------:R-:W-:Y:S02]  /*44e0*/  @!UP0 USEL UR4, UR5, UR4, !UP1 ;  /* 0x0000000405048287 */ /* 0x000fe4000c800000 */
[----:B------:R-:W-:Y:S02]  /*44f0*/  UISETP.NE.AND UP1, UPT, UR18, URZ, UPT ;  /* 0x000000ff1200728c */ /* 0x000fe4000bf25270 */
[----:B------:R-:W-:Y:S02]  /*4500*/  @!UP0 UIMAD UR10, UR9, UR10, UR4 ;  /* 0x0000000a090a82a4 */ /* 0x000fe4000f8e0204 */
[----:B------:R-:W-:Y:S02]  /*4510*/  @!UP0 UIADD3 UR11, UPT, UPT, UR12, -UR4, URZ ;  /* 0x800000040c0b8290 */ /* 0x000fe4000fffe0ff */
[----:B------:R-:W-:Y:S02]  /*4520*/  UIADD3 UR9, UPT, UPT, -UR5, URZ, URZ ;  /* 0x000000ff05097290 */ /* 0x000fe4000fffe1ff */
[----:B------:R-:W-:Y:S02]  /*4530*/  UIADD3 UR4, UPT, UPT, -UR8, URZ, URZ ;  /* 0x000000ff08047290 */ /* 0x000fe4000fffe1ff */
[----:B------:R-:W-:Y:S02]  /*4540*/  @!UP0 UIMAD UR8, UR11, UR37, UR5 ;  /* 0x000000250b0882a4 */ /* 0x000fe4000f8e0205 */
[----:B------:R-:W-:Y:S02]  /*4550*/  UIMAD UR15, UR13, UR9, UR15 ;  /* 0x000000090d0f72a4 */ /* 0x000fe4000f8e020f */
[----:B------:R-:W-:Y:S01]  /*4560*/  UIMAD UR14, UR42, UR4, UR14 ;  /* 0x000000042a0e72a4 */ /* 0x000fe2000f8e020e */
[----:B------:R-:W-:Y:S02]  /*4570*/  @!UP0 UMOV UR5, UR10 ;  /* 0x0000000a00058c82 */ /* 0x000fe40008000000 */
[----:B------:R-:W-:Y:S02]  /*4580*/  UIMAD UR15, UR5, UR13, UR15 ;  /* 0x0000000d050f72a4 */ /* 0x000fe4000f8e020f */
[----:B------:R-:W-:Y:S11]  /*4590*/  UIMAD UR14, UR8, UR42, UR14 ;  /* 0x0000002a080e72a4 */ /* 0x000ff6000f8e020e */
[----:B------:R-:W-:Y:S01]  /*45a0*/  @!UPT UIADD3 URZ, UPT, UPT, URZ, URZ, URZ ;  /* 0x000000fffffff290 */ /* 0x000fe2000fffe0ff */
.L_x_78:
[----:B------:R-:W3:Y:S01]  /*45b0*/  @!UP4 LDCU.128 UR8, c[0x0][0xb10] ;  /* 0x00016200ff08c7ac */ /* 0x000ee20008000c00 */
[----:B------:R-:W-:Y:S02]  /*45c0*/  ISETP.NE.U32.AND P0, PT, RZ, UR22, PT ;  /* 0x00000016ff007c0c */ /* 0x000fe4000bf05070 */
[----:B------:R-:W-:Y:S02]  /*45d0*/  SHF.L.U32 R2, R11, 0x1f, RZ ;  /* 0x0000001f0b027819 */ /* 0x000fe400000006ff */
[----:B------:R-:W-:Y:S01]  /*45e0*/  ISETP.NE.AND.EX P0, PT, RZ, UR23, PT, P0 ;  /* 0x00000017ff007c0c */ /* 0x000fe2000bf05300 */
[----:B------:R-:W4:Y:S01]  /*45f0*/  @!UP4 LDCU UR5, c[0x0][0xb0c] ;  /* 0x00016180ff05c7ac */ /* 0x000f220008000800 */
[----:B---3--:R-:W-:Y:S07]  /*4600*/  UIMAD.WIDE.U32 UR16, UR15, UR8, URZ ;  /* 0x000000080f1072a5 */ /* 0x008fee000f8e00ff */
[----:B------:R-:W-:Y:S01]  /*4610*/  @!UP4 UMOV UR4, UR17 ;  /* 0x000000110004cc82 */ /* 0x000fe20008000000 */
[----:B----4-:R-:W-:Y:S02]  /*4620*/  @!UP4 UISETP.NE.AND UP0, UPT, UR5, 0x1, UPT ;  /* 0x000000010500c88c */ /* 0x010fe4000bf05270 */
[----:B------:R-:W-:Y:S02]  /*4630*/  @!UP4 USHF.R.U32.HI UR4, URZ, UR9, UR4 ;  /* 0x00000009ff04c299 */ /* 0x000fe40008011604 */
[----:B------:R-:W-:Y:S02]  /*4640*/  UIMAD.WIDE.U32 UR16, UR14, UR11, URZ ;  /* 0x0000000b0e1072a5 */ /* 0x000fe4000f8e00ff */
[----:B------:R-:W-:Y:S02]  /*4650*/  @!UP4 USEL UR8, UR15, UR4, !UP0 ;  /* 0x000000040f08c287 */ /* 0x000fe4000c000000 */
[----:B------:R-:W-:Y:S03]  /*4660*/  @!UP4 UISETP.NE.AND UP0, UPT, UR10, 0x1, UPT ;  /* 0x000000010a00c88c */ /* 0x000fe6000bf05270 */
[----:B------:R-:W-:Y:S02]  /*4670*/  @!UP4 UMOV UR9, UR17 ;  /* 0x000000110009cc82 */ /* 0x000fe40008000000 */
[----:B------:R-:W3:Y:S02]  /*4680*/  @!UP4 LDCU UR4, c[0x0][0xb20] ;  /* 0x00016400ff04c7ac */ /* 0x000ee40008000800 */
[----:B---3--:R-:W-:Y:S04]  /*4690*/  @!UP4 USHF.R.U32.HI UR4, URZ, UR4, UR9 ;  /* 0x00000004ff04c299 */ /* 0x008fe80008011609 */
[----:B------:R-:W-:Y:S04]  /*46a0*/  @!UP4 USEL UR9, UR14, UR4, !UP0 ;  /* 0x000000040e09c287 */ /* 0x000fe8000c000000 */
[----:B------:R-:W-:Y:S02]  /*46b0*/  @!UP4 UIADD3 UR4, UPT, UPT, -UR8, UR9, URZ ;  /* 0x000000090804c290 */ /* 0x000fe4000fffe1ff */
[----:B------:R-:W-:Y:S02]  /*46c0*/  @!UP4 UIADD3 UR8, UPT, UPT, UR8, -UR9, URZ ;  /* 0x800000090808c290 */ /* 0x000fe4000fffe0ff */
[----:B------:R-:W-:Y:S02]  /*46d0*/  @!UP4 UIMAD UR15, UR4, UR5, UR15 ;  /* 0x00000005040fc2a4 */ /* 0x000fe4000f8e020f */
[----:B------:R-:W-:Y:S01]  /*46e0*/  @!UP4 UIMAD UR14, UR8, UR10, UR14 ;  /* 0x0000000a080ec2a4 */ /* 0x000fe2000f8e020e */
[----:B------:R-:W-:Y:S11]  /*46f0*/  BRA.U UP1, `(.L_x_79) ;  /* 0x0000000101107547 */ /* 0x000ff6000b800000 */
[----:B--2---:R-:W-:Y:S04]  /*4700*/  MOV R0, UR30 ;  /* 0x0000001e00007c02 */ /* 0x004fe80008000f00 */
[----:B------:R-:W-:Y:S04]  /*4710*/  SHF.L.U32 R3, R0, 0x1f, RZ ;  /* 0x0000001f00037819 */ /* 0x000fe800000006ff */
[----:B------:R-:W2:Y:S02]  /*4720*/  SYNCS.PHASECHK.TRANS64.TRYWAIT P1, [UR29+0x78], R3 ;  /* 0x00007803ff0075a7 */ /* 0x000ea4000802111d */
[----:B--2---:R-:W-:Y:S05]  /*4730*/  @!P1 BRA `(.L_x_80) ;  /* 0x0000004c005c9947 */ /* 0x004fea0003800000 */
.L_x_79:
[----:B------:R-:W-:Y:S05]  /*4740*/  BRA.U !UP5, `(.L_x_81) ;  /* 0x000000010d347547 */ /* 0x000fea000b800000 */
[----:B------:R-:W-:Y:S01]  /*4750*/  UPLOP3.LUT UP2, UPT, UPT, UPT, UP6, 0x80, 0x8 ;  /* 0x000000000008789c */ /* 0x000fe20003f4f060 */
[----:B------:R-:W-:Y:S05]  /*4760*/  HFMA2 R187, -RZ, RZ, 0, 5.9604644775390625e-08 ;  /* 0x00000001ffbb7431 */ /* 0x000fea00000001ff */
[----:B------:R-:W-:Y:S05]  /*4770*/  PLOP3.LUT P1, PT, PT, PT, UP2, 0x80, 0x8 ;  /* 0x000000000008781c */ /* 0x000fea0003f2f028 */
[----:B------:R-:W3:Y:S01]  /*4780*/  @UP2 LDCU.64 UR8, c[0x0][0x888] ;  /* 0x00011100ff0827ac */ /* 0x000ee20008000a00 */
[----:B------:R-:W-:Y:S04]  /*4790*/  @UP2 UIMAD UR4, UR36, UR22, URZ ;  /* 0x00000016240422a4 */ /* 0x000fe8000f8e02ff */
[----:B---3--:R-:W-:Y:S06]  /*47a0*/  @UP2 UIMAD.WIDE UR8, UR4, 0x4, UR8 ;  /* 0x00000004040828a5 */ /* 0x008fec000f8e0208 */
[----:B------:R-:W-:Y:S02]  /*47b0*/  IMAD.U32 R4, RZ, RZ, UR8 ;  /* 0x00000008ff047e24 */ /* 0x000fe4000f8e00ff */
[----:B------:R-:W-:Y:S05]  /*47c0*/  IMAD.U32 R5, RZ, RZ, UR9 ;  /* 0x00000009ff057e24 */ /* 0x000fea000f8e00ff */
[----:B--2---:R-:W2:Y:S02]  /*47d0*/  @P1 LDG.E R0, desc[UR56][R4.64] ;  /* 0x0000003804001981 */ /* 0x004ea4000c1e1900 */
[----:B--2---:R-:W-:Y:S01]  /*47e0*/  @P1 R2UR UR45, R0 ;  /* 0x00000000002d12ca */ /* 0x004fe200000e0000 */
[----:B------:R-:W-:Y:S05]  /*47f0*/  IMAD.MOV.U32 R0, RZ, RZ, 0x1 ;  /* 0x00000001ff007424 */ /* 0x000fea00078e00ff */
[----:B------:R-:W-:Y:S08]  /*4800*/  @!P1 PRMT R187, R0, 0x7610, R187 ;  /* 0x0000761000bb9816 */ /* 0x000ff000000000bb */
[----:B------:R-:W3:Y:S02]  /*4810*/  @!UP2 LDCU UR45, c[0x0][0x880] ;  /* 0x00011000ff2da7ac */ /* 0x000ee40008000800 */
.L_x_81:
[----:B---3--:R-:W-:Y:S01]  /*4820*/  @!P0 ISETP.EQ.AND P2, PT, RZ, UR45, PT ;  /* 0x0000002dff008c0c */ /* 0x008fe2000bf42270 */
[----:B------:R-:W-:Y:S01]  /*4830*/  @!UPT UIADD3 URZ, UPT, UPT, URZ, URZ, URZ ;  /* 0x000000fffffff290 */ /* 0x000fe2000fffe0ff */
[----:B------:R-:W-:Y:S11]  /*4840*/  @!P0 BRA `(.L_x_82) ;  /* 0x0000000000148947 */ /* 0x000ff60003800000 */
[----:B------:R-:W-:Y:S02]  /*4850*/  LOP3.LUT P0, RZ, R187, 0xff, RZ, 0xc0, !PT ;  /* 0x000000ffbbff7812 */ /* 0x000fe4000780c0ff */
[----:B------:R-:W-:Y:S04]  /*4860*/  PLOP3.LUT P2, PT, PT, PT, UP2, 0x80, 0x8 ;  /* 0x000000000008781c */ /* 0x000fe80003f4f028 */
[----:B------:R-:W-:Y:S07]  /*4870*/  PLOP3.LUT P2, PT, P2, PT, PT, 0x8, 0x80 ;  /* 0x000000000080781c */ /* 0x000fee000174e170 */
[----:B------:R-:W-:Y:S11]  /*4880*/  @P0 ISETP.EQ.AND P2, PT, RZ, UR45, PT ;  /* 0x0000002dff000c0c */ /* 0x000ff6000bf42270 */
[----:B------:R-:W-:Y:S02]  /*4890*/  @!UPT UIADD3 URZ, UPT, UPT, URZ, URZ, URZ ;  /* 0x000000fffffff290 */ /* 0x000fe4000fffe0ff */
.L_x_82:
[----:B------:R-:W3:Y:S01]  /*48a0*/  SYNCS.PHASECHK.TRANS64.TRYWAIT P0, [UR29+0x68], R2 ;  /* 0x00006802ff0075a7 */ /* 0x000ee2000800111d */
[----:B------:R-:W-:Y:S02]  /*48b0*/  ELECT P1, URZ, PT ;  /* 0x0000000000ff782f */ /* 0x000fe40003820000 */
[----:B------:R-:W-:Y:S01]  /*48c0*/  IADD3 R10, PT, PT, R10, 0x1, RZ ;  /* 0x000000010a0a7810 */ /* 0x000fe20007ffe0ff */
[----:B---3--:R-:W-:Y:S10]  /*48d0*/  @!P0 BRA `(.L_x_83) ;  /* 0x0000004c000c8947 */ /* 0x008ff40003800000 */
.L_x_143:
[----:B------:R-:W-:Y:S01]  /*48e0*/  PLOP3.LUT P1, PT, P2, P1, PT, 0xf2, 0x2f ;  /* 0x00000000002f781c */ /* 0x000fe20001723e72 */
[----:B------:R-:W-:Y:S01]  /*48f0*/  UMOV UR50, 0x0 ;  /* 0x0000000000327882 */ /* 0x000fe20000000000 */
[----:B------:R-:W-:Y:S01]  /*4900*/  UMOV UR51, 0x10000000 ;  /* 0x1000000000337882 */ /* 0x000fe20000000000 */
[----:B------:R-:W-:Y:S01]  /*4910*/  UMOV UR28, UR36 ;  /* 0x00000024001c7c82 */ /* 0x000fe20008000000 */
[----:B------:R-:W-:Y:S01]  /*4920*/  UMOV UR12, UR36 ;  /* 0x00000024000c7c82 */ /* 0x000fe20008000000 */
[----:B------:R-:W-:Y:S01]  /*4930*/  UMOV UR20, UR36 ;  /* 0x0000002400147c82 */ /* 0x000fe20008000000 */
[----:B------:R-:W-:Y:S07]  /*4940*/  LOP3.LUT R11, R11, 0x1, RZ, 0x3c, !PT ;  /* 0x000000010b0b7812 */ /* 0x000fee00078e3cff */
[----:B--2---:R-:W-:Y:S01]  /*4950*/  @!P1 IADD3 R2, P0, PT, R12, 0x580, RZ ;  /* 0x000005800c029810 */ /* 0x004fe20007f1e0ff */
[----:B------:R-:W-:Y:S01]  /*4960*/  VOTEU.ALL UP0, P1 ;  /* 0x0000000000ff7886 */ /* 0x000fe20000800000 */
[----:B------:R-:W-:Y:S02]  /*4970*/  VOTEU.ALL UP1, P1 ;  /* 0x0000000000ff7886 */ /* 0x000fe40000820000 */
[----:B------:R-:W-:Y:S01]  /*4980*/  @!P1 R2UR UR5, R2 ;  /* 0x00000000020592ca */ /* 0x000fe200000e0000 */
[----:B------:R-:W-:Y:S01]  /*4990*/  @!P1 IMAD.X R0, RZ, RZ, R13, P0 ;  /* 0x000000ffff009224 */ /* 0x000fe200000e060d */
[----:B------:R-:W-:Y:S01]  /*49a0*/  @!UP0 USHF.L.U32 UR35, UR59, 0x6, URZ ;  /* 0x000000063b238899 */ /* 0x000fe200080006ff */
[----:B------:R-:W-:Y:S01]  /*49b0*/  ISETP.NE.AND P0, PT, R10, 0x2, PT ;  /* 0x000000020a00780c */ /* 0x000fe20003f05270 */
[----:B------:R-:W-:Y:S02]  /*49c0*/  @!UP0 UIMAD UR34, UR58, 0xb0, URZ ;  /* 0x000000b03a2288a4 */ /* 0x000fe4000f8e02ff */
[----:B------:R-:W-:Y:S01]  /*49d0*/  @!P1 R2UR UR4, R0 ;  /* 0x00000000000492ca */ /* 0x000fe200000e0000 */
[----:B------:R-:W-:Y:S01]  /*49e0*/  @!UP0 UIADD3 UR32, UPT, UPT, UR29, 0x180, URZ ;  /* 0x000001801d208890 */ /* 0x000fe2000fffe0ff */
[----:B------:R-:W-:Y:S01]  /*49f0*/  SEL R0, RZ, 0x1, P0 ;  /* 0x00000001ff007807 */ /* 0x000fe20000000000 */
[----:B------:R-:W-:Y:S01]  /*4a00*/  @!UP0 UIADD3 UR33, UPT, UPT, UR29, 0x60, URZ ;  /* 0x000000601d218890 */ /* 0x000fe2000fffe0ff */
[----:B------:R-:W-:Y:S01]  /*4a10*/  SEL R10, R10, RZ, P0 ;  /* 0x000000ff0a0a7207 */ /* 0x000fe20000000000 */
[----:B------:R-:W-:Y:S01]  /*4a20*/  @!UP0 UIADD3 UR24, UPT, UPT, UR29, 0x580, URZ ;  /* 0x000005801d188890 */ /* 0x000fe2000fffe0ff */
[----:B------:R-:W-:Y:S01]  /*4a30*/  LOP3.LUT R9, R9, R0, RZ, 0x3c, !PT ;  /* 0x0000000009097212 */ /* 0x000fe200078e3cff */
[----:B------:R-:W-:Y:S01]  /*4a40*/  IMAD.U32 R2, RZ, RZ, UR5 ;  /* 0x00000005ff027e24 */ /* 0x000fe2000f8e00ff */
[----:B------:R-:W-:Y:S02]  /*4a50*/  @!UP0 UIADD3 UR26, UPT, UPT, UR34, 0x10, URZ ;  /* 0x00000010221a8890 */ /* 0x000fe4000fffe0ff */
[----:B------:R-:W-:Y:S01]  /*4a60*/  UMOV UR25, UR33 ;  /* 0x0000002100197c82 */ /* 0x000fe20008000000 */
[----:B------:R-:W-:Y:S01]  /*4a70*/  UMOV UR27, UR35 ;  /* 0x00000023001b7c82 */ /* 0x000fe20008000000 */
[----:B------:R-:W-:Y:S01]  /*4a80*/  @!UP0 UIADD3 UR8, UPT, UPT, UR29, 0x980, URZ ;  /* 0x000009801d088890 */ /* 0x000fe2000fffe0ff */
[----:B------:R-:W-:Y:S01]  /*4a90*/  IMAD.U32 R3, RZ, RZ, UR4 ;  /* 0x00000004ff037e24 */ /* 0x000fe2000f8e00ff */
[----:B------:R-:W-:Y:S01]  /*4aa0*/  @!P1 R2UR UR4, R2 ;  /* 0x00000000020492ca */ /* 0x000fe200000e0000 */
[----:B------:R-:W-:Y:S01]  /*4ab0*/  @!UP0 UIADD3 UR10, UPT, UPT, UR34, 0x20, URZ ;  /* 0x00000020220a8890 */ /* 0x000fe2000fffe0ff */
[----:B------:R-:W-:Y:S02]  /*4ac0*/  UMOV UR9, UR33 ;  /* 0x0000002100097c82 */ /* 0x000fe40008000000 */
[----:B------:R-:W-:Y:S01]  /*4ad0*/  @!P1 R2UR UR5, R3 ;  /* 0x00000000030592ca */ /* 0x000fe200000e0000 */
[----:B------:R-:W-:Y:S01]  /*4ae0*/  UMOV UR11, UR35 ;  /* 0x00000023000b7c82 */ /* 0x000fe20008000000 */
[----:B------:R-:W-:Y:S02]  /*4af0*/  @!UP0 UIADD3 UR16, UPT, UPT, UR29, 0xd80, URZ ;  /* 0x00000d801d108890 */ /* 0x000fe4000fffe0ff */
[----:B------:R-:W-:Y:S01]  /*4b00*/  @!UP0 UIADD3 UR18, UPT, UPT, UR34, 0x30, URZ ;  /* 0x0000003022128890 */ /* 0x000fe2000fffe0ff */
[----:B------:R-:W-:Y:S01]  /*4b10*/  UMOV UR17, UR33 ;  /* 0x0000002100117c82 */ /* 0x000fe20008000000 */
[----:B------:R-:W-:Y:S01]  /*4b20*/  UMOV UR19, UR35 ;  /* 0x0000002300137c82 */ /* 0x000fe20008000000 */
[----:B------:R-:W-:Y:S02]  /*4b30*/  UIADD3 UR58, UPT, UPT, UR14, UR46, URZ ;  /* 0x0000002e0e3a7290 */ /* 0x000fe4000fffe0ff */
[----:B------:R-:W-:Y:S04]  /*4b40*/  UIADD3 UR59, UPT, UPT, UR15, UR47, URZ ;  /* 0x0000002f0f3b7290 */ /* 0x000fe8000fffe0ff */
[----:B------:R2:W-:Y:S01]  /*4b50*/  @!UP1 UTMALDG.3D [UR32], [UR4], desc[UR50] ;  /* 0x00003220040095b4 */ /* 0x0005e20008011000 */
[----:B------:R-:W-:Y:S05]  /*4b60*/  VOTEU.ALL UP1, P1 ;  /* 0x0000000000ff7886 */ /* 0x000fea0000820000 */
[----:B------:R3:W-:Y:S01]  /*4b70*/  @!UP1 UTMALDG.3D [UR24], [UR4], desc[UR50] ;  /* 0x00003218040095b4 */ /* 0x0007e20008011000 */
[----:B------:R-:W-:Y:S05]  /*4b80*/  VOTEU.ALL UP1, P1 ;  /* 0x0000000000ff7886 */ /* 0x000fea0000820000 */
[----:B------:R4:W-:Y:S01]  /*4b90*/  @!UP1 UTMALDG.3D [UR8], [UR4], desc[UR50] ;  /* 0x00003208040095b4 */ /* 0x0009e20008011000 */
[----:B------:R-:W-:Y:S05]  /*4ba0*/  VOTEU.ALL UP1, P1 ;  /* 0x0000000000ff7886 */ /* 0x000fea0000820000 */
[----:B------:R1:W-:Y:S01]  /*4bb0*/  @!UP1 UTMALDG.3D [UR16], [UR4], desc[UR50] ;  /* 0x00003210040095b4 */ /* 0x0003e20008011000 */
[----:B------:R-:W-:Y:S01]  /*4bc0*/  VOTEU.ALL UP1, P1 ;  /* 0x0000000000ff7886 */ /* 0x000fe20000820000 */
[----:B--2---:R-:W-:Y:S01]  /*4bd0*/  UMOV UR36, UR48 ;  /* 0x0000003000247c82 */ /* 0x004fe20008000000 */
[----:B---3--:R-:W-:Y:S02]  /*4be0*/  @!UP0 UIADD3 UR24, UPT, UPT, UR29, 0x1180, URZ ;  /* 0x000011801d188890 */ /* 0x008fe4000fffe0ff */
[----:B------:R-:W-:Y:S02]  /*4bf0*/  @!UP0 UIADD3 UR26, UPT, UPT, UR34, 0x40, URZ ;  /* 0x00000040221a8890 */ /* 0x000fe4000fffe0ff */
[----:B----4-:R-:W-:Y:S02]  /*4c00*/  @!UP0 UIADD3 UR8, UPT, UPT, UR29, 0x1580, URZ ;  /* 0x000015801d088890 */ /* 0x010fe4000fffe0ff */
[----:B------:R-:W-:Y:S05]  /*4c10*/  @!UP0 UIADD3 UR10, UPT, UPT, UR34, 0x50, URZ ;  /* 0x00000050220a8890 */ /* 0x000fea000fffe0ff */
[----:B------:R2:W-:Y:S01]  /*4c20*/  @!UP1 UTMALDG.3D [UR24], [UR4], desc[UR50] ;  /* 0x00003218040095b4 */ /* 0x0005e20008011000 */
[----:B------:R-:W-:Y:S01]  /*4c30*/  VOTEU.ALL UP1, P1 ;  /* 0x0000000000ff7886 */ /* 0x000fe20000820000 */
[----:B-1----:R-:W-:Y:S02]  /*4c40*/  @!UP0 UIADD3 UR16, UPT, UPT, UR29, 0x1980, URZ ;  /* 0x000019801d108890 */ /* 0x002fe4000fffe0ff */
[----:B------:R-:W-:Y:S02]  /*4c50*/  @!UP0 UIADD3 UR18, UPT, UPT, UR34, 0x60, URZ ;  /* 0x0000006022128890 */ /* 0x000fe4000fffe0ff */
[----:B------:R1:W-:Y:S01]  /*4c60*/  @!UP1 UTMALDG.3D [UR8], [UR4], desc[UR50] ;  /* 0x00003208040095b4 */ /* 0x0003e20008011000 */
[----:B------:R-:W-:Y:S06]  /*4c70*/  VOTEU.ALL UP1, P1 ;  /* 0x0000000000ff7886 */ /* 0x000fec0000820000 */
[----:B------:R3:W-:Y:S01]  /*4c80*/  @!UP1 UTMALDG.3D [UR16], [UR4], desc[UR50] ;  /* 0x00003210040095b4 */ /* 0x0007e20008011000 */
[----:B------:R-:W-:Y:S01]  /*4c90*/  VOTEU.ALL UP1, P1 ;  /* 0x0000000000ff7886 */ /* 0x000fe20000820000 */
[----:B--2---:R-:W-:Y:S02]  /*4ca0*/  @!UP0 UIADD3 UR24, UPT, UPT, UR29, 0x1d80, URZ ;  /* 0x00001d801d188890 */ /* 0x004fe4000fffe0ff */
[----:B------:R-:W-:Y:S02]  /*4cb0*/  @!UP0 UIADD3 UR26, UPT, UPT, UR34, 0x70, URZ ;  /* 0x00000070221a8890 */ /* 0x000fe4000fffe0ff */
[----:B-1----:R-:W-:Y:S02]  /*4cc0*/  @!UP0 UIADD3 UR8, UPT, UPT, UR29, 0x2180, URZ ;  /* 0x000021801d088890 */ /* 0x002fe4000fffe0ff */
[----:B------:R-:W-:Y:S05]  /*4cd0*/  @!UP0 UIADD3 UR10, UPT, UPT, UR34, 0x80, URZ ;  /* 0x00000080220a8890 */ /* 0x000fea000fffe0ff */
[----:B------:R-:W-:Y:S01]  /*4ce0*/  @!UP1 UTMALDG.3D [UR24], [UR4], desc[UR50] ;  /* 0x00003218040095b4 */ /* 0x000fe20008011000 */
[----:B------:R-:W-:Y:S01]  /*4cf0*/  VOTEU.ALL UP1, P1 ;  /* 0x0000000000ff7886 */ /* 0x000fe20000820000 */
[----:B---3--:R-:W-:Y:S02]  /*4d00*/  @!UP0 UIADD3 UR16, UPT, UPT, UR29, 0x2580, URZ ;  /* 0x000025801d108890 */ /* 0x008fe4000fffe0ff */
[----:B------:R-:W-:Y:S02]  /*4d10*/  @!UP0 UIADD3 UR18, UPT, UPT, UR34, 0x90, URZ ;  /* 0x0000009022128890 */ /* 0x000fe4000fffe0ff */
[----:B------:R1:W-:Y:S01]  /*4d20*/  @!UP1 UTMALDG.3D [UR8], [UR4], desc[UR50] ;  /* 0x00003208040095b4 */ /* 0x0003e20008011000 */
[----:B------:R-:W-:Y:S02]  /*4d30*/  UPLOP3.LUT UP1, UPT, UPT, UPT, UPT, 0x80, 0x8 ;  /* 0x000000000008789c */ /* 0x000fe40003f2f070 */
[----:B-1----:R-:W-:Y:S02]  /*4d40*/  @!UP0 UIADD3 UR8, UPT, UPT, UR29, 0x2980, URZ ;  /* 0x000029801d088890 */ /* 0x002fe4000fffe0ff */
[----:B------:R-:W-:Y:S01]  /*4d50*/  @!UP0 UIADD3 UR10, UPT, UPT, UR34, 0xa0, URZ ;  /* 0x000000a0220a8890 */ /* 0x000fe2000fffe0ff */
[----:B------:R-:W-:Y:S05]  /*4d60*/  VOTEU.ALL UP0, P1 ;  /* 0x0000000000ff7886 */ /* 0x000fea0000800000 */
[----:B------:R2:W-:Y:S01]  /*4d70*/  @!UP0 UTMALDG.3D [UR16], [UR4], desc[UR50] ;  /* 0x00003210040085b4 */ /* 0x0005e20008011000 */
[----:B------:R-:W-:Y:S05]  /*4d80*/  VOTEU.ALL UP0, P1 ;  /* 0x0000000000ff7886 */ /* 0x000fea0000800000 */
[----:B------:R2:W-:Y:S01]  /*4d90*/  @!UP0 UTMALDG.3D [UR8], [UR4], desc[UR50] ;  /* 0x00003208040085b4 */ /* 0x0005e20008011000 */
[----:B------:R2:W-:Y:S01]  /*4da0*/  @!P1 SYNCS.ARRIVE.TRANS64.RED.A0TR RZ, [UR29+0x60], R8 ;  /* 0x00006008ffff99a7 */ /* 0x0005e2000830041d */
[----:B------:R-:W-:Y:S01]  /*4db0*/  SYNCS.ARRIVE.TRANS64.RED.A1T0 RZ, [UR60], RZ ;  /* 0x000000ffffff79a7 */ /* 0x000fe2000810043c */
[----:B------:R-:W-:Y:S05]  /*4dc0*/  BRA.U UP3, `(.L_x_84) ;  /* 0xfffffff103bc7547 */ /* 0x000fea000b83ffff */
[----:B------:R-:W-:Y:S07]  /*4dd0*/  MOV R0, UR29 ;  /* 0x0000001d00007c02 */ /* 0x000fee0008000f00 */
.L_x_85:
[----:B-1----:R-:W-:-:S04]  /*4de0*/  SHF.L.U32 R3, R11, 0x1f, RZ ;  /* 0x0000001f0b037819 */ /* 0x002fc800000006ff */
[----:B------:R1:W3:Y:S03]  /*4df0*/  SYNCS.PHASECHK.TRANS64.TRYWAIT P0, [R0+URZ+0x68], R3 ;  /* 0x00006803000075a7 */ /* 0x0002e600080011ff */
[----:B---3--:R-:W-:Y:S05]  /*4e00*/  @!P0 NANOSLEEP.SYNCS 0x989680 ;  /* 0x009896800000895d */ /* 0x008fea0003900000 */
[----:B------:R-:W3:Y:S02]  /*4e10*/  @!P0 SYNCS.PHASECHK.TRANS64 P0, [R0+URZ+0x68], R3 ;  /* 0x00006803000085a7 */ /* 0x000ee400080010ff */
[----:B--23--:R-:W-:Y:S05]  /*4e20*/  @P0 EXIT ;  /* 0x000000000000094d */ /* 0x00cfea0003800000 */
[----:B------:R-:W-:Y:S05]  /*4e30*/  BRA `(.L_x_85) ;  /* 0xfffffffc00e87947 */ /* 0x000fea000383ffff */
.L_x_76:
[----:B------:R-:W-:-:S06]  /*4e40*/  UISETP.GE.AND UP0, UPT, UR5, 0x4, UPT ;  /* 0x000000040500788c */ /* 0x000fcc000bf06270 */
[----:B------:R-:W-:-:S13]  /*4e50*/  PLOP3.LUT P0, PT, PT, PT, UP0, 0x80, 0x8 ;  /* 0x000000000008781c */ /* 0x000fda0003f0f008 */
[----:B-1----:R-:W-:Y:S05]  /*4e60*/  @!P0 EXIT ;  /* 0x000000000000894d */ /* 0x002fea0003800000 */
[----:B------:R-:W-:Y:S01]  /*4e70*/  BAR.SYNC.DEFER_BLOCKING 0x6, 0xa0 ;  /* 0x0182800000007b1d */ /* 0x000fe20000010000 */
[--C-:B------:R-:W-:Y:S01]  /*4e80*/  SHF.R.U32.HI R7, RZ, 0x4, R194.reuse ;  /* 0x00000004ff077819 */ /* 0x100fe200000116c2 */
[C---:B------:R-:W-:Y:S01]  /*4e90*/  IMAD.U32 R2, R194.reuse, 0x10000, RZ ;  /* 0x00010000c2027824 */ /* 0x040fe200078e00ff */
[----:B------:R-:W-:Y:S01]  /*4ea0*/  CS2R R192, SRZ ;  /* 0x0000000000c07805 */ /* 0x000fe2000001ff00 */
[----:B------:R-:W-:Y:S01]  /*4eb0*/  IMAD.SHL.U32 R5, R194, 0x10, RZ ;  /* 0x00000010c2057824 */ /* 0x000fe200078e00ff */
[----:B------:R-:W-:Y:S01]  /*4ec0*/  LOP3.LUT R7, R7, 0x1, RZ, 0xc0, !PT ;  /* 0x0000000107077812 */ /* 0x000fe200078ec0ff */
[----:B------:R-:W-:Y:S01]  /*4ed0*/  UMOV UR63, 0x400 ;  /* 0x00000400003f7882 */ /* 0x000fe20000000000 */
[----:B------:R-:W1:Y:S01]  /*4ee0*/  LDCU UR4, c[0x0][0x370] ;  /* 0x00006e00ff0477ac */ /* 0x000e620008000800 */
[----:B------:R-:W2:Y:S01]  /*4ef0*/  LDC.64 R184, c[0x0][0x8b0] ;  /* 0x00022c00ffb87b82 */ /* 0x000ea20000000a00 */
[----:B------:R-:W-:Y:S02]  /*4f00*/  LOP3.LUT R5, R5, 0xf0, RZ, 0xc0, !PT ;  /* 0x000000f005057812 */ /* 0x000fe400078ec0ff */
[----:B------:R-:W-:Y:S01]  /*4f10*/  CS2R R190, SRZ ;  /* 0x0000000000be7805 */ /* 0x000fe2000001ff00 */
[----:B------:R-:W-:Y:S01]  /*4f20*/  ULEA UR63, UR60, UR63, 0x18 ;  /* 0x0000003f3c3f7291 */ /* 0x000fe2000f8ec0ff */
[----:B------:R-:W-:Y:S01]  /*4f30*/  LOP3.LUT R186, R7, 0x60, R194, 0xf8, !PT ;  /* 0x0000006007ba7812 */ /* 0x000fe200078ef8c2 */
[----:B------:R-:W3:Y:S01]  /*4f40*/  LDCU UR41, c[0x0][0xb0c] ;  /* 0x00016180ff2977ac */ /* 0x000ee20008000800 */
[----:B------:R-:W-:Y:S01]  /*4f50*/  LOP3.LUT R2, R2, 0x600000, RZ, 0xc0, !PT ;  /* 0x0060000002027812 */ /* 0x000fe200078ec0ff */
[----:B------:R-:W4:Y:S02]  /*4f60*/  LDC.64 R182, c[0x0][0x8a8] ;  /* 0x00022a00ffb67b82 */ /* 0x000f240000000a00 */
[----:B------:R-:W-:Y:S01]  /*4f70*/  IMAD R186, R186, 0x8, R5 ;  /* 0x00000008baba7824 */ /* 0x000fe200078e0205 */
[----:B------:R-:W-:Y:S01]  /*4f80*/  LOP3.LUT R194, R194, 0x60, RZ, 0xc0, !PT ;  /* 0x00000060c2c27812 */ /* 0x000fe200078ec0ff */
[----:B------:R-:W2:Y:S01]  /*4f90*/  LDCU UR62, c[0x0][0xb20] ;  /* 0x00016400ff3e77ac */ /* 0x000ea20008000800 */
[----:B------:R-:W2:Y:S01]  /*4fa0*/  LDCU UR40, c[0x0][0xb30] ;  /* 0x00016600ff2877ac */ /* 0x000ea20008000800 */
[----:B------:R-:W3:Y:S01]  /*4fb0*/  LDS R3, [UR63+0x130] ;  /* 0x0001303fff037984 */ /* 0x000ee20008000800 */
[----:B-1----:R-:W-:Y:S01]  /*4fc0*/  IMAD.U32 R189, RZ, RZ, UR4 ;  /* 0x00000004ffbd7e24 */ /* 0x002fe2000f8e00ff */
[----:B------:R-:W1:Y:S01]  /*4fd0*/  LDCU UR4, c[0x0][0x374] ;  /* 0x00006e80ff0477ac */ /* 0x000e620008000800 */
[----:B------:R-:W2:Y:S01]  /*4fe0*/  LDCU.64 UR52, c[0x0][0x888] ;  /* 0x00011100ff3477ac */ /* 0x000ea20008000a00 */
[----:B------:R-:W2:Y:S01]  /*4ff0*/  LDCU.64 UR38, c[0x0][0xb28] ;  /* 0x00016500ff2677ac */ /* 0x000ea20008000a00 */
[----:B------:R-:W2:Y:S01]  /*5000*/  LDCU.64 UR54, c[0x0][0x890] ;  /* 0x00011200ff3677ac */ /* 0x000ea20008000a00 */
[----:B------:R-:W2:Y:S01]  /*5010*/  LDCU.128 UR48, c[0x0][0xb10] ;  /* 0x00016200ff3077ac */ /* 0x000ea20008000c00 */
[----:B-1----:R-:W-:Y:S01]  /*5020*/  IMAD.U32 R195, RZ, RZ, UR4 ;  /* 0x00000004ffc37e24 */ /* 0x002fe2000f8e00ff */
[----:B------:R-:W-:Y:S01]  /*5030*/  UMOV UR44, URZ ;  /* 0x000000ff002c7c82 */ /* 0x000fe20008000000 */
[----:B--23--:R-:W-:-:S07]  /*5040*/  IMAD.IADD R2, R3, 0x1, R2 ;  /* 0x0000000103027824 */ /* 0x00cfce00078e0202 */
.L_x_108:
[----:B------:R-:W-:Y:S02]  /*5050*/  LEA R0, R190, UR63, 0x3 ;  /* 0x0000003fbe007c11 */ /* 0x000fe4000f8e18ff */
[----:B------:R-:W-:Y:S02]  /*5060*/  SHF.L.U32 R3, R192, 0x1f, RZ ;  /* 0x0000001fc0037819 */ /* 0x000fe400000006ff */
[----:B-1----:R-:W-:Y:S02]  /*5070*/  LEA R5, R190, UR63, 0x4 ;  /* 0x0000003fbe057c11 */ /* 0x002fe4000f8e20ff */
[----:B------:R-:W1:Y:S02]  /*5080*/  SYNCS.PHASECHK.TRANS64.TRYWAIT P0, [R0+URZ+0x80], R3 ;  /* 0x00008003000075a7 */ /* 0x000e6400080011ff */
[----:B-1----:R-:W-:Y:S05]  /*5090*/  @!P0 BRA `(.L_x_86) ;  /* 0x0000004400348947 */ /* 0x002fea0003800000 */
.L_x_144:
[----:B------:R-:W-:Y:S01]  /*50a0*/  R2UR UR7, R196 ;  /* 0x00000000c40772ca */ /* 0x000fe200000e0000 */
[----:B------:R-:W2:Y:S01]  /*50b0*/  LDS.128 R4, [R5+0x110] ;  /* 0x0001100005047984 */ /* 0x000ea20000000c00 */
[----:B-1----:R-:W-:Y:S01]  /*50c0*/  VIADD R0, R0, 0x90 ;  /* 0x0000009000007836 */ /* 0x002fe20000000000 */
[----:B------:R-:W-:Y:S04]  /*50d0*/  UISETP.GE.AND UP0, UPT, UR37, 0x1, UPT ;  /* 0x000000012500788c */ /* 0x000fe8000bf06270 */
[----:B------:R-:W-:Y:S01]  /*50e0*/  PRMT R0, RZ, 0x654, R0 ;  /* 0x00000654ff007816 */ /* 0x000fe20000000000 */
[----:B------:R-:W-:Y:S01]  /*50f0*/  @!PT LDS RZ, [RZ] ;  /* 0x00000000fffff984 */ /* 0x000fe20000000800 */
[----:B------:R-:W-:Y:S01]  /*5100*/  @!PT LDS RZ, [RZ] ;  /* 0x00000000fffff984 */ /* 0x000fe20000000800 */
[----:B------:R-:W-:Y:S01]  /*5110*/  @!PT LDS RZ, [RZ] ;  /* 0x00000000fffff984 */ /* 0x000fe20000000800 */
[----:B------:R-:W-:Y:S01]  /*5120*/  @!PT LDS RZ, [RZ] ;  /* 0x00000000fffff984 */ /* 0x000fe20000000800 */
[----:B------:R1:W-:Y:S06]  /*5130*/  MEMBAR.ALL.CTA ;  /* 0x0000000000007992 */ /* 0x0003ec0000008000 */
[----:B-1----:R-:W1:Y:S02]  /*5140*/  FENCE.VIEW.ASYNC.S ;  /* 0x00000000000073c6 */ /* 0x002e640000000000 */
[----:B-1----:R1:W-:Y:S01]  /*5150*/  SYNCS.ARRIVE.TRANS64.RED.A1T0 RZ, [R0+URZ], RZ ;  /* 0x000000ff00ff79a7 */ /* 0x0023e200081004ff */
[----:B--2---:R-:W-:Y:S11]  /*5160*/  LOP3.LUT P0, RZ, R6, 0x1, RZ, 0xc0, !PT ;  /* 0x0000000106ff7812 */ /* 0x004ff6000780c0ff */
[----:B------:R-:W-:Y:S02]  /*5170*/  @!UPT UIADD3 URZ, UPT, UPT, URZ, URZ, URZ ;  /* 0x000000fffffff290 */ /* 0x000fe4000fffe0ff */
[----:B------:R-:W-:Y:S01]  /*5180*/  VOTEU.ANY UP1, P0 ;  /* 0x0000000000ff7886 */ /* 0x000fe20000020100 */
[----:B------:R-:W-:Y:S01]  /*5190*/  PLOP3.LUT P0, PT, PT, PT, UP1, 0x80, 0x8 ;  /* 0x000000000008781c */ /* 0x000fe20003f0f018 */
[----:B------:R-:W-:Y:S06]  /*51a0*/  UP2UR UR4, UPR, URZ, 0x2 ;  /* 0x00000002ff047883 */ /* 0x000fec0008000000 */
[----:B------:R-:W-:Y:S06]  /*51b0*/  IMAD.U32 R197, RZ, RZ, UR4 ;  /* 0x00000004ffc57e24 */ /* 0x000fec000f8e00ff */
[----:B------:R-:W-:Y:S02]  /*51c0*/  @P0 SHF.R.U32.HI R3, RZ, 0x10, R5 ;  /* 0x00000010ff030819 */ /* 0x000fe40000011605 */
[----:B------:R-:W-:Y:S02]  /*51d0*/  @P0 MOV R8, R4 ;  /* 0x0000000400080202 */ /* 0x000fe40000000f00 */
[----:B------:R-:W-:Y:S02]  /*51e0*/  @P0 R2UR UR4, R3 ;  /* 0x00000000030402ca */ /* 0x000fe400000e0000 */
[----:B------:R-:W-:Y:S02]  /*51f0*/  @P0 LOP3.LUT R4, R5, 0xffff, RZ, 0xc0, !PT ;  /* 0x0000ffff05040812 */ /* 0x000fe400078ec0ff */
[----:B------:R-:W-:Y:S02]  /*5200*/  @P0 R2UR UR6, R8 ;  /* 0x00000000080602ca */ /* 0x000fe400000e0000 */
[----:B------:R-:W-:Y:S07]  /*5210*/  @P0 R2UR UR5, R4 ;  /* 0x00000000040502ca */ /* 0x000fee00000e0000 */
[----:B------:R-:W-:Y:S02]  /*5220*/  @UP1 UMOV UR7, UR4 ;  /* 0x0000000400071c82 */ /* 0x000fe40008000000 */
[----:B------:R-:W-:Y:S02]  /*5230*/  IMAD.U32 R196, RZ, RZ, UR7 ;  /* 0x00000007ffc47e24 */ /* 0x000fe4000f8e00ff */
[----:B------:R-:W-:Y:S02]  /*5240*/  @UP1 UMOV UR43, UR6 ;  /* 0x00000006002b1c82 */ /* 0x000fe40008000000 */
[----:B------:R-:W-:Y:S01]  /*5250*/  @UP1 UMOV UR42, UR5 ;  /* 0x00000005002a1c82 */ /* 0x000fe20008000000 */
[----:B-1----:R-:W-:Y:S05]  /*5260*/  BRA.U !UP0, `(.L_x_87) ;  /* 0x0000000108cc7547 */ /* 0x002fea000b800000 */
[----:B------:R-:W-:Y:S01]  /*5270*/  UISETP.NE.AND UP0, UPT, UR50, 0x1, UPT ;  /* 0x000000013200788c */ /* 0x000fe2000bf05270 */
[----:B------:R-:W-:Y:S01]  /*5280*/  R2UR UR13, R195 ;  /* 0x00000000c30d72ca */ /* 0x000fe200000e0000 */
[----:B------:R-:W-:Y:S01]  /*5290*/  UISETP.NE.AND UP1, UPT, UR41, 0x1, UPT ;  /* 0x000000012900788c */ /* 0x000fe2000bf25270 */
[----:B------:R-:W-:Y:S01]  /*52a0*/  R2UR UR12, R189 ;  /* 0x00000000bd0c72ca */ /* 0x000fe200000e0000 */
[----:B------:R-:W-:Y:S02]  /*52b0*/  UIMAD.WIDE.U32 UR10, UR42, UR51, URZ ;  /* 0x000000332a0a72a5 */ /* 0x000fe4000f8e00ff */
[----:B------:R-:W-:Y:S02]  /*52c0*/  UISETP.NE.AND UP2, UPT, UR37, 0x1, UPT ;  /* 0x000000012500788c */ /* 0x000fe4000bf45270 */
[----:B------:R-:W-:Y:S06]  /*52d0*/  UIMAD.WIDE.U32 UR6, UR43, UR48, URZ ;  /* 0x000000302b0672a5 */ /* 0x000fec000f8e00ff */
[----:B------:R-:W-:Y:S02]  /*52e0*/  UIMAD.WIDE.U32 UR4, UR13, UR51, URZ ;  /* 0x000000330d0472a5 */ /* 0x000fe4000f8e00ff */
[----:B------:R-:W-:Y:S01]  /*52f0*/  UIMAD.WIDE.U32 UR8, UR12, UR48, URZ ;  /* 0x000000300c0872a5 */ /* 0x000fe2000f8e00ff */
[----:B------:R-:W-:Y:S03]  /*5300*/  UMOV UR6, UR7 ;  /* 0x0000000700067c82 */ /* 0x000fe60008000000 */
[----:B------:R-:W-:Y:S02]  /*5310*/  USHF.R.U32.HI UR9, URZ, UR49, UR9 ;  /* 0x00000031ff097299 */ /* 0x000fe40008011609 */
[----:B------:R-:W-:Y:S02]  /*5320*/  USHF.R.U32.HI UR6, URZ, UR49, UR6 ;  /* 0x00000031ff067299 */ /* 0x000fe40008011606 */
[----:B------:R-:W-:Y:S01]  /*5330*/  USEL UR9, UR12, UR9, !UP1 ;  /* 0x000000090c097287 */ /* 0x000fe2000c800000 */
[----:B------:R-:W-:Y:S01]  /*5340*/  UMOV UR4, UR5 ;  /* 0x0000000500047c82 */ /* 0x000fe20008000000 */
[----:B------:R-:W-:Y:S01]  /*5350*/  UMOV UR8, UR11 ;  /* 0x0000000b00087c82 */ /* 0x000fe20008000000 */
[----:B------:R-:W-:Y:S02]  /*5360*/  USHF.R.U32.HI UR4, URZ, UR62, UR4 ;  /* 0x0000003eff047299 */ /* 0x000fe40008011604 */
[----:B------:R-:W-:Y:S02]  /*5370*/  UIMAD.WIDE.U32 UR10, UR9, UR38, URZ ;  /* 0x00000026090a72a5 */ /* 0x000fe4000f8e00ff */
[----:B------:R-:W-:Y:S02]  /*5380*/  USEL UR4, UR13, UR4, !UP0 ;  /* 0x000000040d047287 */ /* 0x000fe4000c000000 */
[----:B------:R-:W-:Y:S02]  /*5390*/  USHF.R.U32.HI UR8, URZ, UR62, UR8 ;  /* 0x0000003eff087299 */ /* 0x000fe40008011608 */
[----:B------:R-:W-:Y:S02]  /*53a0*/  UIMAD.WIDE.U32 UR12, UR4, UR38, URZ ;  /* 0x00000026040c72a5 */ /* 0x000fe4000f8e00ff */
[----:B------:R-:W-:Y:S01]  /*53b0*/  USEL UR8, UR42, UR8, !UP0 ;  /* 0x000000082a087287 */ /* 0x000fe2000c000000 */
[----:B------:R-:W-:Y:S02]  /*53c0*/  UMOV UR10, UR11 ;  /* 0x0000000b000a7c82 */ /* 0x000fe40008000000 */
[----:B------:R-:W-:Y:S02]  /*53d0*/  @UP2 USHF.R.U32.HI UR9, URZ, UR39, UR10 ;  /* 0x00000027ff092299 */ /* 0x000fe4000801160a */
[----:B------:R-:W-:Y:S01]  /*53e0*/  UIMAD.WIDE.U32 UR10, UR8, UR38, URZ ;  /* 0x00000026080a72a5 */ /* 0x000fe2000f8e00ff */
[----:B------:R-:W-:Y:S02]  /*53f0*/  UMOV UR5, UR13 ;  /* 0x0000000d00057c82 */ /* 0x000fe40008000000 */
[----:B------:R-:W-:Y:S02]  /*5400*/  @UP2 USHF.R.U32.HI UR4, URZ, UR39, UR5 ;  /* 0x00000027ff042299 */ /* 0x000fe40008011605 */
[----:B------:R-:W-:Y:S02]  /*5410*/  USEL UR5, UR43, UR6, !UP1 ;  /* 0x000000062b057287 */ /* 0x000fe4000c800000 */
[----:B------:R-:W-:Y:S02]  /*5420*/  UIMAD UR4, UR37, UR4, URZ ;  /* 0x00000004250472a4 */ /* 0x000fe4000f8e02ff */
[----:B------:R-:W-:Y:S02]  /*5430*/  UIMAD UR6, UR37, UR9, URZ ;  /* 0x00000009250672a4 */ /* 0x000fe4000f8e02ff */
[----:B------:R-:W-:Y:S03]  /*5440*/  UISETP.GE.AND UP0, UPT, UR8, UR4, UPT ;  /* 0x000000040800728c */ /* 0x000fe6000bf06270 */
[----:B------:R-:W-:Y:S01]  /*5450*/  UMOV UR4, UR11 ;  /* 0x0000000b00047c82 */ /* 0x000fe20008000000 */
[----:B------:R-:W-:Y:S02]  /*5460*/  UISETP.GE.OR UP0, UPT, UR5, UR6, UP0 ;  /* 0x000000060500728c */ /* 0x000fe40008706670 */
[----:B------:R-:W-:Y:S02]  /*5470*/  USHF.R.U32.HI UR4, URZ, UR39, UR4 ;  /* 0x00000027ff047299 */ /* 0x000fe40008011604 */
[----:B------:R-:W-:Y:S02]  /*5480*/  UIMAD.WIDE.U32 UR6, UR5, UR38, URZ ;  /* 0x00000026050672a5 */ /* 0x000fe4000f8e00ff */
[----:B------:R-:W-:Y:S02]  /*5490*/  USEL UR11, UR8, UR4, !UP2 ;  /* 0x00000004080b7287 */ /* 0x000fe4000d000000 */
[----:B------:R-:W-:Y:S02]  /*54a0*/  UIADD3 UR6, UPT, UPT, -UR8, URZ, URZ ;  /* 0x000000ff08067290 */ /* 0x000fe4000fffe1ff */
[----:B------:R-:W-:Y:S02]  /*54b0*/  UIADD3 UR10, UPT, UPT, -UR11, URZ, URZ ;  /* 0x000000ff0b0a7290 */ /* 0x000fe4000fffe1ff */
[----:B------:R-:W-:Y:S02]  /*54c0*/  UIMAD UR42, UR50, UR6, UR42 ;  /* 0x00000006322a72a4 */ /* 0x000fe4000f8e022a */
[----:B------:R-:W-:Y:S01]  /*54d0*/  UIMAD UR10, UR37, UR10, UR8 ;  /* 0x0000000a250a72a4 */ /* 0x000fe2000f8e0208 */
[----:B------:R-:W-:Y:S01]  /*54e0*/  @!UP0 UMOV UR4, UR7 ;  /* 0x0000000700048c82 */ /* 0x000fe20008000000 */
[----:B------:R-:W-:Y:S02]  /*54f0*/  UIADD3 UR7, UPT, UPT, -UR5, URZ, URZ ;  /* 0x000000ff05077290 */ /* 0x000fe4000fffe1ff */
[----:B------:R-:W-:Y:S02]  /*5500*/  @!UP0 USHF.R.U32.HI UR4, URZ, UR39, UR4 ;  /* 0x00000027ff048299 */ /* 0x000fe40008011604 */
[----:B------:R-:W-:Y:S02]  /*5510*/  UIMAD UR43, UR41, UR7, UR43 ;  /* 0x00000007292b72a4 */ /* 0x000fe4000f8e022b */
[----:B------:R-:W-:Y:S04]  /*5520*/  @!UP0 USEL UR4, UR5, UR4, !UP2 ;  /* 0x0000000405048287 */ /* 0x000fe8000d000000 */
[----:B------:R-:W-:Y:S02]  /*5530*/  @!UP0 UIMAD UR9, UR9, UR10, UR4 ;  /* 0x0000000a090982a4 */ /* 0x000fe4000f8e0204 */
[----:B------:R-:W-:Y:S04]  /*5540*/  @!UP0 UIADD3 UR4, UPT, UPT, UR11, -UR4, URZ ;  /* 0x800000040b048290 */ /* 0x000fe8000fffe0ff */
[----:B------:R-:W-:Y:S03]  /*5550*/  @!UP0 UIMAD UR8, UR4, UR37, UR5 ;  /* 0x00000025040882a4 */ /* 0x000fe6000f8e0205 */
[----:B------:R-:W-:Y:S02]  /*5560*/  @!UP0 UMOV UR5, UR9 ;  /* 0x0000000900058c82 */ /* 0x000fe40008000000 */
[----:B------:R-:W-:Y:S02]  /*5570*/  UIMAD UR43, UR5, UR41, UR43 ;  /* 0x00000029052b72a4 */ /* 0x000fe4000f8e022b */
[----:B------:R-:W-:Y:S11]  /*5580*/  UIMAD UR42, UR8, UR50, UR42 ;  /* 0x00000032082a72a4 */ /* 0x000ff6000f8e022a */
[----:B------:R-:W-:Y:S01]  /*5590*/  @!UPT UIADD3 URZ, UPT, UPT, URZ, URZ, URZ ;  /* 0x000000fffffff290 */ /* 0x000fe2000fffe0ff */
.L_x_87:
[----:B------:R-:W-:Y:S01]  /*55a0*/  UISETP.NE.AND UP0, UPT, UR40, 0x1, UPT ;  /* 0x000000012800788c */ /* 0x000fe2000bf05270 */
[----:B------:R-:W-:Y:S01]  /*55b0*/  ISETP.NE.U32.AND P1, PT, R184, RZ, PT ;  /* 0x000000ffb800720c */ /* 0x000fe20003f25070 */
[----:B------:R-:W-:Y:S03]  /*55c0*/  UISETP.NE.U32.AND UP3, UPT, UR54, URZ, UPT ;  /* 0x000000ff3600728c */ /* 0x000fe6000bf65070 */
[----:B------:R-:W-:Y:S01]  /*55d0*/  ISETP.NE.AND.EX P1, PT, R185, RZ, PT, P1 ;  /* 0x000000ffb900720c */ /* 0x000fe20003f25310 */
[----:B------:R-:W-:Y:S05]  /*55e0*/  UISETP.NE.AND.EX UP3, UPT, UR55, URZ, UPT, UP3 ;  /* 0x000000ff3700728c */ /* 0x000fea000bf65330 */
[----:B------:R-:W1:Y:S01]  /*55f0*/  @!UP0 LDCU.128 UR8, c[0x0][0xb10] ;  /* 0x00016200ff0887ac */ /* 0x000e620008000c00 */
[----:B------:R-:W2:Y:S01]  /*5600*/  @!UP0 LDCU UR5, c[0x0][0xb0c] ;  /* 0x00016180ff0587ac */ /* 0x000ea20008000800 */
[----:B------:R-:W3:Y:S01]  /*5610*/  @!UP0 LDCU UR4, c[0x0][0xb20] ;  /* 0x00016400ff0487ac */ /* 0x000ee20008000800 */
[----:B-1----:R-:W-:Y:S02]  /*5620*/  UIMAD.WIDE.U32 UR6, UR43, UR8, URZ ;  /* 0x000000082b0672a5 */ /* 0x002fe4000f8e00ff */
[----:B------:R-:W-:Y:S02]  /*5630*/  UIMAD.WIDE.U32 UR12, UR42, UR11, URZ ;  /* 0x0000000b2a0c72a5 */ /* 0x000fe4000f8e00ff */
[----:B------:R-:W-:Y:S03]  /*5640*/  @!UP0 UISETP.NE.AND UP1, UPT, UR10, 0x1, UPT ;  /* 0x000000010a00888c */ /* 0x000fe6000bf25270 */
[----:B------:R-:W-:Y:S01]  /*5650*/  @!UP0 UMOV UR6, UR7 ;  /* 0x0000000700068c82 */ /* 0x000fe20008000000 */
[----:B--2---:R-:W-:Y:S02]  /*5660*/  @!UP0 UISETP.NE.AND UP2, UPT, UR5, 0x1, UPT ;  /* 0x000000010500888c */ /* 0x004fe4000bf45270 */
[----:B------:R-:W-:Y:S01]  /*5670*/  @!UP0 USHF.R.U32.HI UR6, URZ, UR9, UR6 ;  /* 0x00000009ff068299 */ /* 0x000fe20008011606 */
[----:B------:R-:W-:Y:S02]  /*5680*/  @!UP0 UMOV UR7, UR13 ;  /* 0x0000000d00078c82 */ /* 0x000fe40008000000 */
[----:B---3--:R-:W-:Y:S02]  /*5690*/  @!UP0 USHF.R.U32.HI UR4, URZ, UR4, UR7 ;  /* 0x00000004ff048299 */ /* 0x008fe40008011607 */
[----:B------:R-:W-:Y:S02]  /*56a0*/  @!UP0 USEL UR7, UR43, UR6, !UP2 ;  /* 0x000000062b078287 */ /* 0x000fe4000d000000 */
[----:B------:R-:W-:Y:S04]  /*56b0*/  @!UP0 USEL UR6, UR42, UR4, !UP1 ;  /* 0x000000042a068287 */ /* 0x000fe8000c800000 */
[----:B------:R-:W-:Y:S02]  /*56c0*/  @!UP0 UIADD3 UR4, UPT, UPT, -UR7, UR6, URZ ;  /* 0x0000000607048290 */ /* 0x000fe4000fffe1ff */
[----:B------:R-:W-:Y:S02]  /*56d0*/  @!UP0 UIADD3 UR6, UPT, UPT, UR7, -UR6, URZ ;  /* 0x8000000607068290 */ /* 0x000fe4000fffe0ff */
[----:B------:R-:W-:Y:S02]  /*56e0*/  @!UP0 UIMAD UR43, UR4, UR5, UR43 ;  /* 0x00000005042b82a4 */ /* 0x000fe4000f8e022b */
[----:B------:R-:W-:Y:S01]  /*56f0*/  @!UP0 UIMAD UR42, UR6, UR10, UR42 ;  /* 0x0000000a062a82a4 */ /* 0x000fe2000f8e022a */
[----:B------:R-:W-:Y:S11]  /*5700*/  BRA.U !UP3, `(.L_x_88) ;  /* 0x000000010b3c7547 */ /* 0x000ff6000b800000 */
[----:B------:R-:W-:Y:S01]  /*5710*/  UISETP.NE.U32.AND UP0, UPT, UR52, URZ, UPT ;  /* 0x000000ff3400728c */ /* 0x000fe2000bf05070 */
[----:B------:R-:W-:Y:S02]  /*5720*/  HFMA2 R187, -RZ, RZ, 0, 5.9604644775390625e-08 ;  /* 0x00000001ffbb7431 */ /* 0x000fe400000001ff */
[----:B------:R-:W-:Y:S01]  /*5730*/  IMAD.MOV.U32 R0, RZ, RZ, 0x1 ;  /* 0x00000001ff007424 */ /* 0x000fe200078e00ff */
[----:B------:R-:W-:Y:S06]  /*5740*/  UISETP.NE.AND.EX UP0, UPT, UR53, URZ, UPT, UP0 ;  /* 0x000000ff3500728c */ /* 0x000fec000bf05300 */
[----:B------:R-:W-:Y:S05]  /*5750*/  PLOP3.LUT P0, PT, PT, PT, UP0, 0x80, 0x8 ;  /* 0x000000000008781c */ /* 0x000fea0003f0f008 */
[----:B------:R-:W1:Y:S01]  /*5760*/  @UP0 LDCU.64 UR6, c[0x0][0x888] ;  /* 0x00011100ff0607ac */ /* 0x000e620008000a00 */
[----:B------:R-:W-:Y:S07]  /*5770*/  @UP0 UIMAD UR4, UR36, UR54, URZ ;  /* 0x00000036240402a4 */ /* 0x000fee000f8e02ff */
[----:B------:R-:W-:Y:S01]  /*5780*/  @!P0 PRMT R187, R0, 0x7610, R187 ;  /* 0x0000761000bb8816 */ /* 0x000fe200000000bb */
[----:B-1----:R-:W-:Y:S06]  /*5790*/  @UP0 UIMAD.WIDE UR6, UR4, 0x4, UR6 ;  /* 0x00000004040608a5 */ /* 0x002fec000f8e0206 */
[----:B------:R-:W-:Y:S02]  /*57a0*/  IMAD.U32 R4, RZ, RZ, UR6 ;  /* 0x00000006ff047e24 */ /* 0x000fe4000f8e00ff */
[----:B------:R-:W-:Y:S05]  /*57b0*/  IMAD.U32 R5, RZ, RZ, UR7 ;  /* 0x00000007ff057e24 */ /* 0x000fea000f8e00ff */
[----:B------:R-:W2:Y:S02]  /*57c0*/  @P0 LDG.E R4, desc[UR56][R4.64] ;  /* 0x0000003804040981 */ /* 0x000ea4000c1e1900 */
[----:B--2---:R-:W-:Y:S11]  /*57d0*/  @P0 R2UR UR45, R4 ;  /* 0x00000000042d02ca */ /* 0x004ff600000e0000 */
[----:B------:R-:W-:Y:S03]  /*57e0*/  @!UPT UIADD3 URZ, UPT, UPT, URZ, URZ, URZ ;  /* 0x000000fffffff290 */ /* 0x000fe6000fffe0ff */
[----:B------:R-:W1:Y:S02]  /*57f0*/  @!UP0 LDCU UR45, c[0x0][0x880] ;  /* 0x00011000ff2d87ac */ /* 0x000e640008000800 */
.L_x_88:
[----:B------:R-:W-:Y:S05]  /*5800*/  @!P1 BRA `(.L_x_89) ;  /* 0x0000000000209947 */ /* 0x000fea0003800000 */
[----:B----4-:R-:W-:Y:S04]  /*5810*/  ISETP.NE.U32.AND P0, PT, R182, RZ, PT ;  /* 0x000000ffb600720c */ /* 0x010fe80003f05070 */
[----:B------:R-:W-:Y:S11]  /*5820*/  ISETP.NE.AND.EX P0, PT, R183, RZ, PT, P0 ;  /* 0x000000ffb700720c */ /* 0x000ff60003f05300 */
[----:B------:R-:W-:Y:S02]  /*5830*/  @!UPT UIADD3 URZ, UPT, UPT, URZ, URZ, URZ ;  /* 0x000000fffffff290 */ /* 0x000fe4000fffe0ff */
[----:B------:R-:W2:Y:S01]  /*5840*/  @P0 LDC.64 R4, c[0x0][0x8a8] ;  /* 0x00022a00ff040b82 */ /* 0x000ea20000000a00 */
[----:B------:R-:W-:Y:S04]  /*5850*/  @P0 IMAD R0, R184, UR36, RZ ;  /* 0x00000024b8000c24 */ /* 0x000fe8000f8e02ff */
[----:B--2---:R-:W-:Y:S05]  /*5860*/  @P0 IMAD.WIDE R4, R0, 0x4, R4 ;  /* 0x0000000400040825 */ /* 0x004fea00078e0204 */
[----:B-----5:R2:W5:Y:S02]  /*5870*/  @P0 LDG.E R16, desc[UR56][R4.64] ;  /* 0x0000003804100981 */ /* 0x020564000c1e1900 */
[----:B--2---:R-:W3:Y:S02]  /*5880*/  @!P0 LDC R16, c[0x0][0x8a0] ;  /* 0x00022800ff108b82 */ /* 0x004ee40000000800 */
.L_x_89:
[----:B------:R-:W-:Y:S01]  /*5890*/  UISETP.NE.AND UP4, UPT, UR61, URZ, UPT ;  /* 0x000000ff3d00728c */ /* 0x000fe2000bf85270 */
[----:B------:R-:W-:Y:S01]  /*58a0*/  SHF.L.U32 R3, R193, 0x1f, RZ ;  /* 0x0000001fc1037819 */ /* 0x000fe200000006ff */
[----:B------:R-:W-:Y:S01]  /*58b0*/  UPLOP3.LUT UP1, UPT, UPT, UPT, UPT, 0x40, 0x4 ;  /* 0x000000000004789c */ /* 0x000fe20003f2e870 */
[----:B------:R-:W-:Y:S01]  /*58c0*/  PLOP3.LUT P3, PT, PT, PT, PT, 0x8, 0x80 ;  /* 0x000000000080781c */ /* 0x000fe20003f6e170 */
[----:B------:R-:W-:Y:S01]  /*58d0*/  ULEA UR6, UR44, UR63, 0x3 ;  /* 0x0000003f2c067291 */ /* 0x000fe2000f8e18ff */
[----:B------:R-:W-:Y:S01]  /*58e0*/  VIADD R190, R190, 0x1 ;  /* 0x00000001bebe7836 */ /* 0x000fe20000000000 */
[----:B------:R-:W-:Y:S02]  /*58f0*/  PLOP3.LUT P1, PT, PT, PT, UP4, 0x80, 0x8 ;  /* 0x000000000008781c */ /* 0x000fe40003f2f048 */
[----:B------:R-:W-:Y:S02]  /*5900*/  CS2R R134, SRZ ;  /* 0x0000000000867805 */ /* 0x000fe4000001ff00 */
[----:B------:R-:W-:Y:S02]  /*5910*/  CS2R R130, SRZ ;  /* 0x0000000000827805 */ /* 0x000fe4000001ff00 */
[----:B------:R-:W-:Y:S01]  /*5920*/  CS2R R126, SRZ ;  /* 0x00000000007e7805 */ /* 0x000fe2000001ff00 */
[----:B------:R-:W-:Y:S01]  /*5930*/  IMAD.U32 R109, RZ, RZ, UR6 ;  /* 0x00000006ff6d7e24 */ /* 0x000fe2000f8e00ff */
[----:B------:R-:W2:Y:S01]  /*5940*/  @UP4 LDCU.64 UR4, c[0x0][0x888] ;  /* 0x00011100ff0447ac */ /* 0x000ea20008000a00 */
[----:B------:R-:W-:Y:S02]  /*5950*/  CS2R R122, SRZ ;  /* 0x00000000007a7805 */ /* 0x000fe4000001ff00 */
[----:B------:R-:W-:Y:S02]  /*5960*/  CS2R R118, SRZ ;  /* 0x0000000000767805 */ /* 0x000fe4000001ff00 */
[----:B------:R-:W-:Y:S02]  /*5970*/  CS2R R114, SRZ ;  /* 0x0000000000727805 */ /* 0x000fe4000001ff00 */
[----:B------:R-:W-:Y:S02]  /*5980*/  CS2R R110, SRZ ;  /* 0x00000000006e7805 */ /* 0x000fe4000001ff00 */
[----:B------:R-:W-:Y:S01]  /*5990*/  CS2R R106, SRZ ;  /* 0x00000000006a7805 */ /* 0x000fe2000001ff00 */
[----:B------:R-:W-:Y:S01]  /*59a0*/  @UP4 UPLOP3.LUT UP1, UPT, UPT, UPT, UP3, 0x80, 0x8 ;  /* 0x000000000008489c */ /* 0x000fe20003f2f030 */
[----:B------:R-:W-:Y:S02]  /*59b0*/  CS2R R22, SRZ ;  /* 0x0000000000167805 */ /* 0x000fe4000001ff00 */
[----:B------:R-:W-:Y:S01]  /*59c0*/  @P1 LOP3.LUT P0, RZ, R187, 0xff, RZ, 0xc0, !PT ;  /* 0x000000ffbbff1812 */ /* 0x000fe2000780c0ff */
[----:B-1----:R-:W-:Y:S01]  /*59d0*/  @UP4 UISETP.NE.AND UP2, UPT, UR45, URZ, UPT ;  /* 0x000000ff2d00428c */ /* 0x002fe2000bf45270 */
[----:B------:R-:W-:Y:S02]  /*59e0*/  CS2R R18, SRZ ;  /* 0x0000000000127805 */ /* 0x000fe4000001ff00 */
[----:B------:R-:W-:Y:S01]  /*59f0*/  CS2R R104, SRZ ;  /* 0x0000000000687805 */ /* 0x000fe2000001ff00 */
[----:B--2---:R-:W-:Y:S02]  /*5a00*/  @UP4 UISETP.NE.U32.AND UP0, UPT, UR4, URZ, UPT ;  /* 0x000000ff0400428c */ /* 0x004fe4000bf05070 */
[----:B------:R-:W-:Y:S02]  /*5a10*/  @UP4 USEL UR4, URZ, 0xffffffff, UP2 ;  /* 0xffffffffff044887 */ /* 0x000fe40009000000 */
[----:B------:R-:W-:Y:S04]  /*5a20*/  @UP4 UISETP.NE.AND.EX UP0, UPT, UR5, URZ, UPT, UP0 ;  /* 0x000000ff0500428c */ /* 0x000fe8000bf05300 */
[----:B------:R-:W-:Y:S03]  /*5a30*/  @UP4 USEL UR5, URZ, 0xffffffff, UP0 ;  /* 0xffffffffff054887 */ /* 0x000fe60008000000 */
[----:B------:R-:W-:Y:S01]  /*5a40*/  @P1 VOTEU.ANY UP0, P0 ;  /* 0x0000000000ff1886 */ /* 0x000fe20000000100 */
[----:B------:R-:W-:Y:S04]  /*5a50*/  @UP1 USEL UR4, UR5, UR4, !UP0 ;  /* 0x0000000405041287 */ /* 0x000fe8000c000000 */
[----:B------:R-:W-:Y:S04]  /*5a60*/  @UP4 ULOP3.LUT UR4, UR4, 0x1, URZ, 0xc0, !UPT ;  /* 0x0000000104044892 */ /* 0x000fe8000f8ec0ff */
[----:B------:R-:W-:Y:S06]  /*5a70*/  UISETP.NE.U32.OR UP0, UPT, UR4, 0x1, !UP4 ;  /* 0x000000010400788c */ /* 0x000fec000e705470 */
[----:B------:R-:W-:Y:S11]  /*5a80*/  PLOP3.LUT P0, PT, PT, PT, UP0, 0x80, 0x8 ;  /* 0x000000000008781c */ /* 0x000ff60003f0f008 */
[----:B------:R-:W-:Y:S02]  /*5a90*/  @!UPT UIADD3 URZ, UPT, UPT, URZ, URZ, URZ ;  /* 0x000000fffffff290 */ /* 0x000fe4000fffe0ff */
[----:B------:R-:W-:Y:S04]  /*5aa0*/  @P0 SHF.L.U32 R0, R191, 0x1f, RZ ;  /* 0x0000001fbf000819 */ /* 0x000fe800000006ff */
[----:B------:R-:W1:Y:S01]  /*5ab0*/  @P0 SYNCS.PHASECHK.TRANS64.TRYWAIT P2, [UR63+0x60], R0 ;  /* 0x00006000ff0005a7 */ /* 0x000e62000804113f */
[----:B------:R2:W2:Y:S01]  /*5ac0*/  SYNCS.PHASECHK.TRANS64.TRYWAIT P1, [UR6+0xa0], R3 ;  /* 0x0000a003ff0075a7 */ /* 0x0004a20008021106 */
[----:B-1----:R-:W-:Y:S01]  /*5ad0*/  @P0 PLOP3.LUT P3, PT, P2, PT, PT, 0x8, 0x80 ;  /* 0x000000000080081c */ /* 0x002fe2000176e170 */
[----:B------:R-:W-:Y:S01]  /*5ae0*/  @!UPT UIADD3 URZ, UPT, UPT, URZ, URZ, URZ ;  /* 0x000000fffffff290 */ /* 0x000fe2000fffe0ff */
[----:B--2---:R-:W-:Y:S11]  /*5af0*/  BRA.U !UP0, `(.L_x_90) ;  /* 0x0000000108c47547 */ /* 0x004ff6000b800000 */
[----:B------:R-:W-:Y:S01]  /*5b00*/  LOP3.LUT P0, RZ, R187, 0xff, RZ, 0xc0, !PT ;  /* 0x000000ffbbff7812 */ /* 0x000fe2000780c0ff */
[----:B------:R-:W-:Y:S01]  /*5b10*/  @!UPT UIADD3 URZ, UPT, UPT, URZ, URZ, URZ ;  /* 0x000000fffffff290 */ /* 0x000fe2000fffe0ff */
[----:B------:R-:W-:Y:S11]  /*5b20*/  @!P3 BRA `(.L_x_91) ;  /* 0x00000000000cb947 */ /* 0x000ff60003800000 */
[----:B------:R-:W-:Y:S04]  /*5b30*/  SHF.L.U32 R5, R191, 0x1f, RZ ;  /* 0x0000001fbf057819 */ /* 0x000fe800000006ff */
[----:B------:R-:W1:Y:S02]  /*5b40*/  SYNCS.PHASECHK.TRANS64.TRYWAIT P2, [UR63+0x60], R5 ;  /* 0x00006005ff0075a7 */ /* 0x000e64000804113f */
[----:B-1----:R-:W-:Y:S05]  /*5b50*/  @!P2 BRA `(.L_x_92) ;  /* 0x000000380098a947 */ /* 0x002fea0003800000 */
.L_x_91:
[----:B------:R-:W-:Y:S01]  /*5b60*/  UISETP.NE.U32.AND UP0, UPT, UR52, URZ, UPT ;  /* 0x000000ff3400728c */ /* 0x000fe2000bf05070 */
[----:B------:R-:W-:Y:S01]  /*5b70*/  CS2R R104, SRZ ;  /* 0x0000000000687805 */ /* 0x000fe2000001ff00 */
[----:B------:R-:W-:Y:S01]  /*5b80*/  UISETP.NE.AND UP1, UPT, UR45, URZ, UPT ;  /* 0x000000ff2d00728c */ /* 0x000fe2000bf25270 */
[----:B------:R-:W-:Y:S01]  /*5b90*/  CS2R R18, SRZ ;  /* 0x0000000000127805 */ /* 0x000fe2000001ff00 */
[----:B------:R-:W-:Y:S01]  /*5ba0*/  UISETP.NE.AND.EX UP0, UPT, UR53, URZ, UPT, UP0 ;  /* 0x000000ff3500728c */ /* 0x000fe2000bf05300 */
[----:B------:R-:W-:Y:S01]  /*5bb0*/  CS2R R22, SRZ ;  /* 0x0000000000167805 */ /* 0x000fe2000001ff00 */
[----:B------:R-:W-:Y:S01]  /*5bc0*/  USEL UR4, URZ, 0xffffffff, UP1 ;  /* 0xffffffffff047887 */ /* 0x000fe20008800000 */
[----:B------:R-:W-:Y:S01]  /*5bd0*/  CS2R R106, SRZ ;  /* 0x00000000006a7805 */ /* 0x000fe2000001ff00 */
[----:B------:R-:W-:Y:S01]  /*5be0*/  USEL UR5, URZ, 0xffffffff, UP0 ;  /* 0xffffffffff057887 */ /* 0x000fe20008000000 */
[----:B------:R-:W-:Y:S02]  /*5bf0*/  CS2R R110, SRZ ;  /* 0x00000000006e7805 */ /* 0x000fe4000001ff00 */
[----:B------:R-:W-:Y:S01]  /*5c00*/  CS2R R114, SRZ ;  /* 0x0000000000727805 */ /* 0x000fe2000001ff00 */
[----:B------:R-:W-:Y:S01]  /*5c10*/  VOTEU.ANY UP0, P0 ;  /* 0x0000000000ff7886 */ /* 0x000fe20000000100 */
[----:B------:R-:W-:Y:S01]  /*5c20*/  @UP3 USEL UR4, UR5, UR4, !UP0 ;  /* 0x0000000405043287 */ /* 0x000fe2000c000000 */
[----:B------:R-:W-:Y:S02]  /*5c30*/  CS2R R118, SRZ ;  /* 0x0000000000767805 */ /* 0x000fe4000001ff00 */
[----:B------:R-:W-:Y:S02]  /*5c40*/  CS2R R122, SRZ ;  /* 0x00000000007a7805 */ /* 0x000fe4000001ff00 */
[----:B------:R-:W-:Y:S01]  /*5c50*/  CS2R R126, SRZ ;  /* 0x00000000007e7805 */ /* 0x000fe2000001ff00 */
[----:B------:R-:W-:Y:S01]  /*5c60*/  ULOP3.LUT UR4, UR4, 0x1, URZ, 0xc0, !UPT ;  /* 0x0000000104047892 */ /* 0x000fe2000f8ec0ff */
[----:B------:R-:W-:Y:S02]  /*5c70*/  CS2R R130, SRZ ;  /* 0x0000000000827805 */ /* 0x000fe4000001ff00 */
[----:B------:R-:W-:Y:S02]  /*5c80*/  CS2R R134, SRZ ;  /* 0x0000000000867805 */ /* 0x000fe4000001ff00 */
[----:B------:R-:W-:Y:S01]  /*5c90*/  LOP3.LUT R191, R191, 0x1, RZ, 0x3c, !PT ;  /* 0x00000001bfbf7812 */ /* 0x000fe200078e3cff */
[----:B------:R-:W-:Y:S02]  /*5ca0*/  UISETP.NE.U32.AND UP0, UPT, UR4, 0x1, UPT ;  /* 0x000000010400788c */ /* 0x000fe4000bf05070 */
[----:B------:R-:W-:Y:S04]  /*5cb0*/  UIADD3 UR4, UPT, UPT, UR63, 0x68, URZ ;  /* 0x000000683f047890 */ /* 0x000fe8000fffe0ff */
[----:B------:R-:W-:Y:S01]  /*5cc0*/  PLOP3.LUT P0, PT, PT, PT, UP0, 0x80, 0x8 ;  /* 0x000000000008781c */ /* 0x000fe20003f0f008 */
[----:B------:R-:W-:Y:S11]  /*5cd0*/  UPRMT UR4, UR60, 0x654, UR4 ;  /* 0x000006543c047896 */ /* 0x000ff60008000004 */
[----:B------:R-:W-:Y:S01]  /*5ce0*/  @!UPT UIADD3 URZ, UPT, UPT, URZ, URZ, URZ ;  /* 0x000000fffffff290 */ /* 0x000fe2000fffe0ff */
[----:B------:R2:W1:Y:S04]  /*5cf0*/  @P0 LDS.64 R104, [R186+UR63+0x180] ;  /* 0x0001803fba680984 */ /* 0x0004680008000a00 */
        /* <DEDUP_REMOVED lines=9> */
[----:B------:R2:W1:Y:S01]  /*5d90*/  @P0 LDS.64 R134, [R186+UR63+0x2980] ;  /* 0x0029803fba860984 */ /* 0x0004620008000a00 */
[----:B------:R-:W-:Y:S01]  /*5da0*/  @!PT LDS RZ, [RZ] ;  /* 0x00000000fffff984 */ /* 0x000fe20000000800 */
[----:B------:R-:W-:Y:S01]  /*5db0*/  @!PT LDS RZ, [RZ] ;  /* 0x00000000fffff984 */ /* 0x000fe20000000800 */
[----:B------:R-:W-:Y:S01]  /*5dc0*/  @!PT LDS RZ, [RZ] ;  /* 0x00000000fffff984 */ /* 0x000fe20000000800 */
[----:B------:R-:W-:Y:S01]  /*5dd0*/  @!PT LDS RZ, [RZ] ;  /* 0x00000000fffff984 */ /* 0x000fe20000000800 */
[----:B------:R3:W-:Y:S06]  /*5de0*/  MEMBAR.ALL.CTA ;  /* 0x0000000000007992 */ /* 0x0007ec0000008000 */
[----:B---3--:R-:W3:Y:S02]  /*5df0*/  FENCE.VIEW.ASYNC.S ;  /* 0x00000000000073c6 */ /* 0x008ee40000000000 */
[----:B---3--:R-:W-:Y:S01]  /*5e00*/  SYNCS.ARRIVE.TRANS64.RED.A1T0 RZ, [UR4], RZ ;  /* 0x000000ffffff79a7 */ /* 0x008fe20008100404 */
.L_x_90:
[----:B------:R-:W-:Y:S05]  /*5e10*/  @P1 BRA `(.L_x_93) ;  /* 0x0000000000101947 */ /* 0x000fea0003800000 */
[----:B------:R-:W-:Y:S11]  /*5e20*/  R2UR UR4, R109 ;  /* 0x000000006d0472ca */ /* 0x000ff600000e0000 */
[----:B------:R-:W-:Y:S02]  /*5e30*/  @!UPT UIADD3 URZ, UPT, UPT, URZ, URZ, URZ ;  /* 0x000000fffffff290 */ /* 0x000fe4000fffe0ff */
[----:B------:R-:W3:Y:S02]  /*5e40*/  SYNCS.PHASECHK.TRANS64.TRYWAIT P0, [UR4+0xa0], R3 ;  /* 0x0000a003ff0075a7 */ /* 0x000ee40008001104 */
[----:B---3--:R-:W-:Y:S05]  /*5e50*/  @!P0 BRA `(.L_x_94) ;  /* 0x0000003400f08947 */ /* 0x008fea0003800000 */
.L_x_93:
[----:B------:R-:W-:Y:S04]  /*5e60*/  ULEA.HI UR4, UR44, UR44, URZ, 0x1 ;  /* 0x0000002c2c047291 */ /* 0x000fe8000f8f08ff */
[----:B------:R-:W-:Y:S02]  /*5e70*/  USHF.R.U32.HI UR5, URZ, 0x1, UR4 ;  /* 0x00000001ff057899 */ /* 0x000fe40008011604 */
[----:B------:R-:W-:Y:S04]  /*5e80*/  ULOP3.LUT UR4, UR4, 0xffe, URZ, 0xc0, !UPT ;  /* 0x00000ffe04047892 */ /* 0x000fe8000f8ec0ff */
[----:B------:R-:W-:Y:S01]  /*5e90*/  UIADD3 UR4, UPT, UPT, -UR4, UR44, URZ ;  /* 0x0000002c04047290 */ /* 0x000fe2000fffe1ff */
[----:B-1----:R-:W-:Y:S04]  /*5ea0*/  IMAD.U32 R3, RZ, RZ, UR5 ;  /* 0x00000005ff037e24 */ /* 0x002fe8000f8e00ff */
[----:B------:R-:W-:Y:S01]  /*5eb0*/  IMAD R0, R3, 0xb0, R2 ;  /* 0x000000b003007824 */ /* 0x000fe200078e0202 */
[----:B------:R-:W-:Y:S05]  /*5ec0*/  MOV R17, UR4 ;  /* 0x0000000400117c02 */ /* 0x000fea0008000f00 */
[----:B------:R-:W-:Y:S05]  /*5ed0*/  IMAD R17, R17, 0x100000, R0 ;  /* 0x0010000011117824 */ /* 0x000fea00078e0200 */
[----:B------:R-:W-:Y:S04]  /*5ee0*/  SHF.R.U32.HI R5, RZ, 0x15, R17 ;  /* 0x00000015ff057819 */ /* 0x000fe80000011611 */
[----:B------:R-:W-:Y:S11]  /*5ef0*/  LOP3.LUT P0, RZ, R5, 0x3, R188, 0x48, !PT ;  /* 0x0000000305ff7812 */ /* 0x000ff600078048bc */
[----:B------:R-:W-:Y:S02]  /*5f00*/  @!UPT UIADD3 URZ, UPT, UPT, URZ, URZ, URZ ;  /* 0x000000fffffff290 */ /* 0x000fe4000fffe0ff */
[----:B------:R-:W-:Y:S05]  /*5f10*/  @!P0 BRA `(.L_x_95) ;  /* 0x0000000000408947 */ /* 0x000fea0003800000 */
[----:B------:R-:W1:Y:S01]  /*5f20*/  LDCU.64 UR8, c[0x4][0x68] ;  /* 0x01000d00ff0877ac */ /* 0x000e620008000a00 */
[----:B------:R-:W-:Y:S01]  /*5f30*/  MOV R15, 0x0 ;  /* 0x00000000000f7802 */ /* 0x000fe20000000f00 */
[----:B------:R-:W-:Y:S02]  /*5f40*/  HFMA2 R12, -RZ, RZ, 0, 5.9604644775390625e-08 ;  /* 0x00000001ff0c7431 */ /* 0x000fe400000001ff */
[----:B------:R-:W-:Y:S02]  /*5f50*/  IMAD.MOV.U32 R8, RZ, RZ, 0x192 ;  /* 0x00000192ff087424 */ /* 0x000fe400078e00ff */
[----:B------:R-:W-:Y:S01]  /*5f60*/  IMAD.MOV.U32 R13, RZ, RZ, RZ ;  /* 0x000000ffff0d7224 */ /* 0x000fe200078e00ff */
[----:B------:R-:W2:Y:S01]  /*5f70*/  LDCU.64 UR6, c[0x4][0x70] ;  /* 0x01000e00ff0677ac */ /* 0x000ea20008000a00 */
[----:B------:R-:W3:Y:S01]  /*5f80*/  LDC.64 R14, c[0x4][R15] ;  /* 0x010000000f0e7b82 */ /* 0x000ee20000000a00 */
[----:B------:R-:W4:Y:S01]  /*5f90*/  LDCU.64 UR4, c[0x4][0x8] ;  /* 0x01000100ff0477ac */ /* 0x000f220008000a00 */
[----:B-1----:R-:W-:Y:S01]  /*5fa0*/  MOV R5, UR9 ;  /* 0x0000000900057c02 */ /* 0x002fe20008000f00 */
[----:B------:R-:W-:Y:S01]  /*5fb0*/  IMAD.U32 R4, RZ, RZ, UR8 ;  /* 0x00000008ff047e24 */ /* 0x000fe2000f8e00ff */
[----:B--2---:R-:W-:Y:S01]  /*5fc0*/  MOV R7, UR7 ;  /* 0x0000000700077c02 */ /* 0x004fe20008000f00 */
[----:B------:R-:W-:Y:S01]  /*5fd0*/  IMAD.U32 R6, RZ, RZ, UR6 ;  /* 0x00000006ff067e24 */ /* 0x000fe2000f8e00ff */
[----:B----4-:R-:W-:Y:S01]  /*5fe0*/  MOV R11, UR5 ;  /* 0x00000005000b7c02 */ /* 0x010fe20008000f00 */
[----:B------:R-:W-:Y:S02]  /*5ff0*/  IMAD.U32 R10, RZ, RZ, UR4 ;  /* 0x00000004ff0a7e24 */ /* 0x000fe4000f8e00ff */
[----:B------:R-:W-:Y:S07]  /*6000*/  LEPC R20, `(.L_x_95) ;  /* 0x000000001014794e */ /* 0x000fee0000000000 */
[----:B---3-5:R-:W-:Y:S05]  /*6010*/  CALL.ABS.NOINC R14 ;  /* 0x000000000e007343 */ /* 0x028fea0003c00000 */
.L_x_95:
[----:B------:R-:W-:Y:S05]  /*6020*/  WARPSYNC.ALL ;  /* 0x0000000000007948 */ /* 0x000fea0003800000 */
[C---:B------:R-:W-:Y:S01]  /*6030*/  R2UR UR4, R17.reuse ;  /* 0x00000000110472ca */ /* 0x040fe200000e0000 */
[----:B------:R-:W-:Y:S05]  /*6040*/  VIADD R3, R17, 0x10 ;  /* 0x0000001011037836 */ /* 0x000fea0000000000 */
[----:B------:R-:W-:Y:S04]  /*6050*/  SHF.R.U32.HI R3, RZ, 0x15, R3 ;  /* 0x00000015ff037819 */ /* 0x000fe80000011603 */
[----:B------:R-:W-:Y:S03]  /*6060*/  LOP3.LUT P0, RZ, R3, 0x3, R188, 0x48, !PT ;  /* 0x0000000303ff7812 */ /* 0x000fe600078048bc */
[----:B------:R-:W1:Y:S01]  /*6070*/  LDTM.16dp32bit_t0_t15.x8 R96, tmem[UR4] ;  /* 0x00000004006079ee */ /* 0x000e620008980000 */
[----:B------:R-:W1:Y:S09]  /*6080*/  LDTM.16dp32bit_t16_t31.x8 R96, tmem[UR4+0x8] ;  /* 0x00000804006079ee */ /* 0x000e7200089a0000 */
[----:B-1----:R-:W-:Y:S05]  /*6090*/  @!P0 BRA `(.L_x_96) ;  /* 0x0000000000408947 */ /* 0x002fea0003800000 */
        /* <DEDUP_REMOVED lines=16> */
.L_x_96:
[----:B------:R-:W-:Y:S05]  /*61a0*/  WARPSYNC.ALL ;  /* 0x0000000000007948 */ /* 0x000fea0003800000 */
[C---:B------:R-:W-:Y:S01]  /*61b0*/  R2UR UR4, R17.reuse ;  /* 0x00000000110472ca */ /* 0x040fe200000e0000 */
[----:B------:R-:W-:Y:S05]  /*61c0*/  VIADD R3, R17, 0x20 ;  /* 0x0000002011037836 */ /* 0x000fea0000000000 */
[----:B------:R-:W-:Y:S04]  /*61d0*/  SHF.R.U32.HI R3, RZ, 0x15, R3 ;  /* 0x00000015ff037819 */ /* 0x000fe80000011603 */
[----:B------:R-:W-:Y:S03]  /*61e0*/  LOP3.LUT P0, RZ, R3, 0x3, R188, 0x48, !PT ;  /* 0x0000000303ff7812 */ /* 0x000fe600078048bc */
[----:B------:R-:W1:Y:S01]  /*61f0*/  LDTM.16dp32bit_t0_t15.x8 R88, tmem[UR4+0x10] ;  /* 0x00001004005879ee */ /* 0x000e620008980000 */
        /* <DEDUP_REMOVED lines=18> */
.L_x_97:
        /* <DEDUP_REMOVED lines=24> */
.L_x_98:
        /* <DEDUP_REMOVED lines=24> */
.L_x_99:
        /* <DEDUP_REMOVED lines=24> */
.L_x_100:
        /* <DEDUP_REMOVED lines=24> */
.L_x_101:
        /* <DEDUP_REMOVED lines=24> */
.L_x_102:
        /* <DEDUP_REMOVED lines=24> */
.L_x_103:
        /* <DEDUP_REMOVED lines=24> */
.L_x_104:
        /* <DEDUP_REMOVED lines=24> */
.L_x_105:
[----:B------:R-:W-:Y:S01]  /*6f20*/  ISETP.NE.AND P0, PT, R194, RZ, PT ;  /* 0x000000ffc200720c */ /* 0x000fe20003f05270 */
[----:B------:R-:W-:Y:S05]  /*6f30*/  WARPSYNC.ALL ;  /* 0x0000000000007948 */ /* 0x000fea0003800000 */
[----:B------:R-:W-:Y:S01]  /*6f40*/  R2UR UR4, R17 ;  /* 0x00000000110472ca */ /* 0x000fe200000e0000 */
[----:B------:R-:W-:Y:S01]  /*6f50*/  IMAD.SHL.U32 R144, R122, 0x100, RZ ;  /* 0x000001007a907824 */ /* 0x000fe200078e00ff */
[----:B------:R-:W-:Y:S01]  /*6f60*/  SHF.L.U32 R0, R104, 0x10, RZ ;  /* 0x0000001068007819 */ /* 0x000fe200000006ff */
[----:B---3-5:R-:W-:Y:S01]  /*6f70*/  IMAD R96, R16, R96, RZ ;  /* 0x0000006010607224 */ /* 0x028fe200078e02ff */
[----:B------:R-:W-:Y:S01]  /*6f80*/  PRMT R3, R104, 0x8880, RZ ;  /* 0x0000888068037816 */ /* 0x000fe200000000ff */
[----:B------:R-:W-:Y:S01]  /*6f90*/  IMAD R97, R16, R97, RZ ;  /* 0x0000006110617224 */ /* 0x000fe200078e02ff */
[----:B------:R-:W-:Y:S01]  /*6fa0*/  SHF.L.U32 R13, R104, 0x8, RZ ;  /* 0x00000008680d7819 */ /* 0x000fe200000006ff */
[C---:B------:R-:W-:Y:S01]  /*6fb0*/  IMAD R100, R16.reuse, R100, RZ ;  /* 0x0000006410647224 */ /* 0x040fe200078e02ff */
[----:B------:R-:W-:Y:S01]  /*6fc0*/  SHF.R.S32.HI R0, RZ, 0x18, R0 ;  /* 0x00000018ff007819 */ /* 0x000fe20000011400 */
[----:B------:R-:W-:Y:S01]  /*6fd0*/  IMAD R96, R3, UR45, R96 ;  /* 0x0000002d03607c24 */ /* 0x000fe2000f8e0260 */
[C---:B------:R-:W-:Y:S01]  /*6fe0*/  PRMT R181, R105.reuse, 0x8880, RZ ;  /* 0x0000888069b57816 */ /* 0x040fe200000000ff */
[C---:B------:R-:W-:Y:S01]  /*6ff0*/  IMAD R101, R16.reuse, R101, RZ ;  /* 0x0000006510657224 */ /* 0x040fe200078e02ff */
[----:B------:R-:W-:Y:S01]  /*7000*/  SHF.R.S32.HI R13, RZ, 0x18, R13 ;  /* 0x00000018ff0d7819 */ /* 0x000fe2000001140d */
[----:B------:R-:W-:Y:S01]  /*7010*/  LDTM.16dp32bit_t0_t15.x8 R4, tmem[UR4+0xa0] ;  /* 0x0000a004000479ee */ /* 0x000fe20008980000 */
[----:B------:R-:W1:Y:S01]  /*7020*/  LDTM.16dp32bit_t16_t31.x8 R4, tmem[UR4+0xa8] ;  /* 0x0000a804000479ee */ /* 0x000e6200089a0000 */
[----:B------:R-:W-:Y:S01]  /*7030*/  SHF.R.S32.HI R12, RZ, 0x18, R104 ;  /* 0x00000018ff0c7819 */ /* 0x000fe20000011468 */
[C---:B------:R-:W-:Y:S01]  /*7040*/  IMAD R98, R16.reuse, R98, RZ ;  /* 0x0000006210627224 */ /* 0x040fe200078e02ff */
[C---:B------:R-:W-:Y:S01]  /*7050*/  SHF.L.U32 R178, R105.reuse, 0x10, RZ ;  /* 0x0000001069b27819 */ /* 0x040fe200000006ff */
[----:B------:R-:W-:Y:S01]  /*7060*/  IMAD R99, R16, R99, RZ ;  /* 0x0000006310637224 */ /* 0x000fe200078e02ff */
[----:B------:R-:W-:Y:S01]  /*7070*/  SHF.L.U32 R177, R105, 0x8, RZ ;  /* 0x0000000869b17819 */ /* 0x000fe200000006ff */
[----:B------:R-:W-:Y:S01]  /*7080*/  IMAD R97, R0, UR45, R97 ;  /* 0x0000002d00617c24 */ /* 0x000fe2000f8e0261 */
[----:B------:R-:W-:Y:S01]  /*7090*/  MOV R3, R181 ;  /* 0x000000b500037202 */ /* 0x000fe20000000f00 */
[----:B------:R-:W-:Y:S01]  /*70a0*/  IMAD R98, R13, UR45, R98 ;  /* 0x0000002d0d627c24 */ /* 0x000fe2000f8e0262 */
[----:B------:R-:W-:Y:S01]  /*70b0*/  SHF.R.S32.HI R0, RZ, 0x18, R178 ;  /* 0x00000018ff007819 */ /* 0x000fe200000114b2 */
[----:B------:R-:W-:Y:S01]  /*70c0*/  IMAD R99, R12, UR45, R99 ;  /* 0x0000002d0c637c24 */ /* 0x000fe2000f8e0263 */
[----:B------:R-:W-:Y:S01]  /*70d0*/  PRMT R180, R18, 0x8880, RZ ;  /* 0x0000888012b47816 */ /* 0x000fe200000000ff */
[C---:B------:R-:W-:Y:S01]  /*70e0*/  IMAD R102, R16.reuse, R102, RZ ;  /* 0x0000006610667224 */ /* 0x040fe200078e02ff */
[----:B------:R-:W-:Y:S01]  /*70f0*/  SHF.R.S32.HI R13, RZ, 0x18, R177 ;  /* 0x00000018ff0d7819 */ /* 0x000fe200000114b1 */
[----:B------:R-:W-:Y:S01]  /*7100*/  IMAD R100, R3, UR45, R100 ;  /* 0x0000002d03647c24 */ /* 0x000fe2000f8e0264 */
[----:B------:R-:W-:Y:S01]  /*7110*/  SHF.R.S32.HI R14, RZ, 0x18, R105 ;  /* 0x00000018ff0e7819 */ /* 0x000fe20000011469 */
[----:B------:R-:W-:Y:S01]  /*7120*/  IMAD R103, R16, R103, RZ ;  /* 0x0000006710677224 */ /* 0x000fe200078e02ff */
[----:B------:R-:W-:Y:S01]  /*7130*/  MOV R3, R180 ;  /* 0x000000b400037202 */ /* 0x000fe20000000f00 */
[C---:B------:R-:W-:Y:S01]  /*7140*/  IMAD.U32 R179, R18.reuse, 0x10000, RZ ;  /* 0x0001000012b37824 */ /* 0x040fe200078e00ff */
[----:B------:R-:W-:Y:S01]  /*7150*/  SHF.L.U32 R176, R18, 0x8, RZ ;  /* 0x0000000812b07819 */ /* 0x000fe200000006ff */
[----:B------:R-:W-:Y:S01]  /*7160*/  IMAD R101, R0, UR45, R101 ;  /* 0x0000002d00657c24 */ /* 0x000fe2000f8e0265 */
[----:B------:R-:W-:Y:S01]  /*7170*/  PRMT R175, R19, 0x8880, RZ ;  /* 0x0000888013af7816 */ /* 0x000fe200000000ff */
[----:B------:R-:W-:Y:S01]  /*7180*/  IMAD R88, R16, R88, RZ ;  /* 0x0000005810587224 */ /* 0x000fe200078e02ff */
[----:B------:R-:W-:Y:S01]  /*7190*/  SHF.R.S32.HI R0, RZ, 0x18, R179 ;  /* 0x00000018ff007819 */ /* 0x000fe200000114b3 */
[----:B------:R-:W-:Y:S01]  /*71a0*/  IMAD R102, R13, UR45, R102 ;  /* 0x0000002d0d667c24 */ /* 0x000fe2000f8e0266 */
[----:B------:R-:W-:Y:S01]  /*71b0*/  SHF.R.S32.HI R18, RZ, 0x18, R18 ;  /* 0x00000018ff127819 */ /* 0x000fe20000011412 */
[----:B------:R-:W-:Y:S01]  /*71c0*/  IMAD R103, R14, UR45, R103 ;  /* 0x0000002d0e677c24 */ /* 0x000fe2000f8e0267 */
[C---:B------:R-:W-:Y:S01]  /*71d0*/  SHF.L.U32 R173, R19.reuse, 0x10, RZ ;  /* 0x0000001013ad7819 */ /* 0x040fe200000006ff */
[C---:B------:R-:W-:Y:S01]  /*71e0*/  IMAD R89, R16.reuse, R89, RZ ;  /* 0x0000005910597224 */ /* 0x040fe200078e02ff */
[----:B------:R-:W-:Y:S01]  /*71f0*/  SHF.L.U32 R15, R19, 0x8, RZ ;  /* 0x00000008130f7819 */ /* 0x000fe200000006ff */
[----:B------:R-:W-:Y:S01]  /*7200*/  IMAD R88, R3, UR45, R88 ;  /* 0x0000002d03587c24 */ /* 0x000fe2000f8e0258 */
[----:B------:R-:W-:Y:S01]  /*7210*/  SHF.R.S32.HI R3, RZ, 0x18, R176 ;  /* 0x00000018ff037819 */ /* 0x000fe200000114b0 */
[C---:B------:R-:W-:Y:S01]  /*7220*/  IMAD R90, R16.reuse, R90, RZ ;  /* 0x0000005a105a7224 */ /* 0x040fe200078e02ff */
[----:B------:R-:W-:Y:S01]  /*7230*/  MOV R13, R175 ;  /* 0x000000af000d7202 */ /* 0x000fe20000000f00 */
[----:B------:R-:W-:Y:S01]  /*7240*/  IMAD R91, R16, R91, RZ ;  /* 0x0000005b105b7224 */ /* 0x000fe200078e02ff */
[----:B------:R-:W-:Y:S01]  /*7250*/  PRMT R174, R22, 0x8880, RZ ;  /* 0x0000888016ae7816 */ /* 0x000fe200000000ff */
[----:B------:R-:W-:Y:S01]  /*7260*/  IMAD R89, R0, UR45, R89 ;  /* 0x0000002d00597c24 */ /* 0x000fe2000f8e0259 */
[----:B------:R-:W-:Y:S01]  /*7270*/  SHF.R.S32.HI R0, RZ, 0x18, R173 ;  /* 0x00000018ff007819 */ /* 0x000fe200000114ad */
[C---:B------:R-:W-:Y:S01]  /*7280*/  IMAD R92, R16.reuse, R92, RZ ;  /* 0x0000005c105c7224 */ /* 0x040fe200078e02ff */
[----:B------:R-:W-:Y:S01]  /*7290*/  SHF.R.S32.HI R15, RZ, 0x18, R15 ;  /* 0x00000018ff0f7819 */ /* 0x000fe2000001140f */
[----:B------:R-:W-:Y:S01]  /*72a0*/  IMAD R90, R3, UR45, R90 ;  /* 0x0000002d035a7c24 */ /* 0x000fe2000f8e025a */
[----:B------:R-:W-:Y:S01]  /*72b0*/  SHF.R.S32.HI R20, RZ, 0x18, R19 ;  /* 0x00000018ff147819 */ /* 0x000fe20000011413 */
[----:B------:R-:W-:Y:S01]  /*72c0*/  IMAD R93, R16, R93, RZ ;  /* 0x0000005d105d7224 */ /* 0x000fe200078e02ff */
[----:B------:R-:W-:Y:S01]  /*72d0*/  SHF.L.U32 R172, R22, 0x10, RZ ;  /* 0x0000001016ac7819 */ /* 0x000fe200000006ff */
[----:B------:R-:W-:Y:S01]  /*72e0*/  IMAD R91, R18, UR45, R91 ;  /* 0x0000002d125b7c24 */ /* 0x000fe2000f8e025b */
[C---:B------:R-:W-:Y:S01]  /*72f0*/  PRMT R170, R23.reuse, 0x8880, RZ ;  /* 0x0000888017aa7816 */ /* 0x040fe200000000ff */
[C---:B------:R-:W-:Y:S01]  /*7300*/  IMAD R94, R16.reuse, R94, RZ ;  /* 0x0000005e105e7224 */ /* 0x040fe200078e02ff */
[----:B------:R-:W-:Y:S01]  /*7310*/  SHF.L.U32 R168, R23, 0x10, RZ ;  /* 0x0000001017a87819 */ /* 0x000fe200000006ff */
[----:B------:R-:W-:Y:S01]  /*7320*/  IMAD R92, R13, UR45, R92 ;  /* 0x0000002d0d5c7c24 */ /* 0x000fe2000f8e025c */
[----:B------:R-:W-:Y:S01]  /*7330*/  SHF.L.U32 R166, R23, 0x8, RZ ;  /* 0x0000000817a67819 */ /* 0x000fe200000006ff */
[----:B------:R-:W-:Y:S01]  /*7340*/  IMAD R95, R16, R95, RZ ;  /* 0x0000005f105f7224 */ /* 0x000fe200078e02ff */
[----:B------:R-:W-:Y:S01]  /*7350*/  MOV R13, R170 ;  /* 0x000000aa000d7202 */ /* 0x000fe20000000f00 */
[----:B------:R-:W-:Y:S01]  /*7360*/  IMAD R93, R0, UR45, R93 ;  /* 0x0000002d005d7c24 */ /* 0x000fe2000f8e025d */
[----:B------:R-:W-:Y:S01]  /*7370*/  SHF.R.S32.HI R0, RZ, 0x18, R172 ;  /* 0x00000018ff007819 */ /* 0x000fe200000114ac */
[----:B------:R-:W-:Y:S01]  /*7380*/  IMAD R80, R16, R80, RZ ;  /* 0x0000005010507224 */ /* 0x000fe200078e02ff */
[----:B------:R-:W-:Y:S01]  /*7390*/  PRMT R169, R106, 0x8880, RZ ;  /* 0x000088806aa97816 */ /* 0x000fe200000000ff */
[----:B------:R-:W-:Y:S01]  /*73a0*/  IMAD.SHL.U32 R171, R22, 0x100, RZ ;  /* 0x0000010016ab7824 */ /* 0x000fe200078e00ff */
[----:B------:R-:W-:Y:S01]  /*73b0*/  SHF.R.S32.HI R22, RZ, 0x18, R22 ;  /* 0x00000018ff167819 */ /* 0x000fe20000011416 */
[----:B------:R-:W-:Y:S01]  /*73c0*/  IMAD R94, R15, UR45, R94 ;  /* 0x0000002d0f5e7c24 */ /* 0x000fe2000f8e025e */
[----:B------:R-:W-:Y:S01]  /*73d0*/  SHF.R.S32.HI R15, RZ, 0x18, R166 ;  /* 0x00000018ff0f7819 */ /* 0x000fe200000114a6 */
[----:B------:R-:W-:Y:S01]  /*73e0*/  IMAD.MOV.U32 R3, RZ, RZ, R174 ;  /* 0x000000ffff037224 */ /* 0x000fe200078e00ae */
[----:B------:R-:W-:Y:S01]  /*73f0*/  SHF.R.S32.HI R104, RZ, 0x18, R23 ;  /* 0x00000018ff687819 */ /* 0x000fe20000011417 */
[----:B------:R-:W-:Y:S01]  /*7400*/  IMAD R95, R20, UR45, R95 ;  /* 0x0000002d145f7c24 */ /* 0x000fe2000f8e025f */
[----:B------:R-:W-:Y:S01]  /*7410*/  SHF.L.U32 R167, R106, 0x10, RZ ;  /* 0x000000106aa77819 */ /* 0x000fe200000006ff */
[----:B------:R-:W-:Y:S01]  /*7420*/  IMAD R81, R16, R81, RZ ;  /* 0x0000005110517224 */ /* 0x000fe200078e02ff */
[----:B------:R-:W-:Y:S01]  /*7430*/  SHF.L.U32 R165, R106, 0x8, RZ ;  /* 0x000000086aa57819 */ /* 0x000fe200000006ff */
[----:B------:R-:W-:Y:S01]  /*7440*/  IMAD R80, R3, UR45, R80 ;  /* 0x0000002d03507c24 */ /* 0x000fe2000f8e0250 */
[----:B------:R-:W-:Y:S01]  /*7450*/  SHF.R.S32.HI R3, RZ, 0x18, R171 ;  /* 0x00000018ff037819 */ /* 0x000fe200000114ab */
[C---:B------:R-:W-:Y:S01]  /*7460*/  IMAD R82, R16.reuse, R82, RZ ;  /* 0x0000005210527224 */ /* 0x040fe200078e02ff */
[C---:B------:R-:W-:Y:S01]  /*7470*/  PRMT R164, R107.reuse, 0x8880, RZ ;  /* 0x000088806ba47816 */ /* 0x040fe200000000ff */
[----:B------:R-:W-:Y:S01]  /*7480*/  IMAD R83, R16, R83, RZ ;  /* 0x0000005310537224 */ /* 0x000fe200078e02ff */
[----:B------:R-:W-:Y:S01]  /*7490*/  SHF.R.S32.HI R106, RZ, 0x18, R106 ;  /* 0x00000018ff6a7819 */ /* 0x000fe2000001146a */
[----:B------:R-:W-:Y:S01]  /*74a0*/  IMAD R81, R0, UR45, R81 ;  /* 0x0000002d00517c24 */ /* 0x000fe2000f8e0251 */
[----:B------:R-:W-:Y:S01]  /*74b0*/  SHF.R.S32.HI R0, RZ, 0x18, R168 ;  /* 0x00000018ff007819 */ /* 0x000fe200000114a8 */
[C---:B------:R-:W-:Y:S01]  /*74c0*/  IMAD R84, R16.reuse, R84, RZ ;  /* 0x0000005410547224 */ /* 0x040fe200078e02ff */
[----:B------:R-:W-:Y:S01]  /*74d0*/  SHF.L.U32 R160, R107, 0x8, RZ ;  /* 0x000000086ba07819 */ /* 0x000fe200000006ff */
[----:B------:R-:W-:Y:S01]  /*74e0*/  IMAD R82, R3, UR45, R82 ;  /* 0x0000002d03527c24 */ /* 0x000fe2000f8e0252 */
[----:B------:R-:W-:Y:S01]  /*74f0*/  MOV R3, R169 ;  /* 0x000000a900037202 */ /* 0x000fe20000000f00 */
[----:B------:R-:W-:Y:S01]  /*7500*/  IMAD R85, R16, R85, RZ ;  /* 0x0000005510557224 */ /* 0x000fe200078e02ff */
[----:B------:R-:W-:Y:S01]  /*7510*/  PRMT R163, R110, 0x8880, RZ ;  /* 0x000088806ea37816 */ /* 0x000fe200000000ff */
[----:B------:R-:W-:Y:S01]  /*7520*/  IMAD R83, R22, UR45, R83 ;  /* 0x0000002d16537c24 */ /* 0x000fe2000f8e0253 */
[----:B------:R-:W-:Y:S01]  /*7530*/  SHF.R.S32.HI R108, RZ, 0x18, R107 ;  /* 0x00000018ff6c7819 */ /* 0x000fe2000001146b */
[----:B------:R-:W-:Y:S01]  /*7540*/  IMAD R86, R16, R86, RZ ;  /* 0x0000005610567224 */ /* 0x000fe200078e02ff */
[----:B------:R-:W-:Y:S01]  /*7550*/  SHF.L.U32 R161, R110, 0x10, RZ ;  /* 0x000000106ea17819 */ /* 0x000fe200000006ff */
[----:B------:R-:W-:Y:S01]  /*7560*/  IMAD R84, R13, UR45, R84 ;  /* 0x0000002d0d547c24 */ /* 0x000fe2000f8e0254 */
[----:B------:R-:W-:Y:S01]  /*7570*/  MOV R13, R164 ;  /* 0x000000a4000d7202 */ /* 0x000fe20000000f00 */
[----:B------:R-:W-:Y:S01]  /*7580*/  IMAD R87, R16, R87, RZ ;  /* 0x0000005710577224 */ /* 0x000fe200078e02ff */
[----:B------:R-:W-:Y:S01]  /*7590*/  SHF.L.U32 R159, R110, 0x8, RZ ;  /* 0x000000086e9f7819 */ /* 0x000fe200000006ff */
[----:B------:R-:W-:Y:S01]  /*75a0*/  IMAD R85, R0, UR45, R85 ;  /* 0x0000002d00557c24 */ /* 0x000fe2000f8e0255 */
[----:B------:R-:W-:Y:S01]  /*75b0*/  SHF.R.S32.HI R0, RZ, 0x18, R167 ;  /* 0x00000018ff007819 */ /* 0x000fe200000114a7 */
[----:B------:R-:W-:Y:S01]  /*75c0*/  IMAD R72, R16, R72, RZ ;  /* 0x0000004810487224 */ /* 0x000fe200078e02ff */
[----:B------:R-:W-:Y:S01]  /*75d0*/  PRMT R158, R111, 0x8880, RZ ;  /* 0x000088806f9e7816 */ /* 0x000fe200000000ff */
[----:B------:R-:W-:Y:S01]  /*75e0*/  IMAD R86, R15, UR45, R86 ;  /* 0x0000002d0f567c24 */ /* 0x000fe2000f8e0256 */
[----:B------:R-:W-:Y:S01]  /*75f0*/  SHF.R.S32.HI R15, RZ, 0x18, R160 ;  /* 0x00000018ff0f7819 */ /* 0x000fe200000114a0 */
[----:B------:R-:W-:Y:S01]  /*7600*/  IMAD R87, R104, UR45, R87 ;  /* 0x0000002d68577c24 */ /* 0x000fe2000f8e0257 */
[----:B------:R-:W-:Y:S01]  /*7610*/  SHF.R.S32.HI R110, RZ, 0x18, R110 ;  /* 0x00000018ff6e7819 */ /* 0x000fe2000001146e */
[C---:B------:R-:W-:Y:S01]  /*7620*/  IMAD R73, R16.reuse, R73, RZ ;  /* 0x0000004910497224 */ /* 0x040fe200078e02ff */
[----:B------:R-:W-:Y:S01]  /*7630*/  SHF.L.U32 R156, R111, 0x10, RZ ;  /* 0x000000106f9c7819 */ /* 0x000fe200000006ff */
[----:B------:R-:W-:Y:S01]  /*7640*/  IMAD R72, R3, UR45, R72 ;  /* 0x0000002d03487c24 */ /* 0x000fe2000f8e0248 */
[----:B------:R-:W-:Y:S01]  /*7650*/  SHF.R.S32.HI R3, RZ, 0x18, R165 ;  /* 0x00000018ff037819 */ /* 0x000fe200000114a5 */
[----:B------:R-:W-:Y:S01]  /*7660*/  IMAD R74, R16, R74, RZ ;  /* 0x0000004a104a7224 */ /* 0x000fe200078e02ff */
[----:B------:R-:W-:Y:S01]  /*7670*/  PRMT R157, R114, 0x8880, RZ ;  /* 0x00008880729d7816 */ /* 0x000fe200000000ff */
[----:B------:R-:W-:Y:S01]  /*7680*/  IMAD.U32 R162, R107, 0x10000, RZ ;  /* 0x000100006ba27824 */ /* 0x000fe200078e00ff */
[----:B------:R-:W-:Y:S01]  /*7690*/  SHF.R.S32.HI R112, RZ, 0x18, R111 ;  /* 0x00000018ff707819 */ /* 0x000fe2000001146f */
[----:B------:R-:W-:Y:S01]  /*76a0*/  IMAD R75, R16, R75, RZ ;  /* 0x0000004b104b7224 */ /* 0x000fe200078e02ff */
[----:B------:R-:W-:Y:S01]  /*76b0*/  SHF.L.U32 R155, R114, 0x10, RZ ;  /* 0x00000010729b7819 */ /* 0x000fe200000006ff */
[----:B------:R-:W-:Y:S01]  /*76c0*/  IMAD R73, R0, UR45, R73 ;  /* 0x0000002d00497c24 */ /* 0x000fe2000f8e0249 */
[----:B------:R-:W-:Y:S01]  /*76d0*/  SHF.R.S32.HI R0, RZ, 0x18, R162 ;  /* 0x00000018ff007819 */ /* 0x000fe200000114a2 */
[----:B------:R-:W-:Y:S01]  /*76e0*/  IMAD R76, R16, R76, RZ ;  /* 0x0000004c104c7224 */ /* 0x000fe200078e02ff */
[----:B------:R-:W-:Y:S01]  /*76f0*/  SHF.L.U32 R153, R114, 0x8, RZ ;  /* 0x0000000872997819 */ /* 0x000fe200000006ff */
[----:B------:R-:W-:Y:S01]  /*7700*/  IMAD R74, R3, UR45, R74 ;  /* 0x0000002d034a7c24 */ /* 0x000fe2000f8e024a */
[----:B------:R-:W-:Y:S01]  /*7710*/  MOV R3, R163 ;  /* 0x000000a300037202 */ /* 0x000fe20000000f00 */
[----:B------:R-:W-:Y:S01]  /*7720*/  IMAD R77, R16, R77, RZ ;  /* 0x0000004d104d7224 */ /* 0x000fe200078e02ff */
[C---:B------:R-:W-:Y:S01]  /*7730*/  PRMT R152, R115.reuse, 0x8880, RZ ;  /* 0x0000888073987816 */ /* 0x040fe200000000ff */
[----:B------:R-:W-:Y:S01]  /*7740*/  IMAD R75, R106, UR45, R75 ;  /* 0x0000002d6a4b7c24 */ /* 0x000fe2000f8e024b */
[----:B------:R-:W-:Y:S01]  /*7750*/  SHF.R.S32.HI R114, RZ, 0x18, R114 ;  /* 0x00000018ff727819 */ /* 0x000fe20000011472 */
[C---:B------:R-:W-:Y:S01]  /*7760*/  IMAD R78, R16.reuse, R78, RZ ;  /* 0x0000004e104e7224 */ /* 0x040fe200078e02ff */
        /* <DEDUP_REMOVED lines=12> */
[----:B------:R-:W-:Y:S01]  /*7830*/  SHF.L.U32 R147, R118, 0x8, RZ ;  /* 0x0000000876937819 */ /* 0x000fe200000006ff */
[C---:B------:R-:W-:Y:S01]  /*7840*/  IMAD R65, R16.reuse, R65, RZ ;  /* 0x0000004110417224 */ /* 0x040fe200078e02ff */
[----:B------:R-:W-:Y:S01]  /*7850*/  PRMT R143, R119, 0x8880, RZ ;  /* 0x00008880778f7816 */ /* 0x000fe200000000ff */
[----:B------:R-:W-:Y:S01]  /*7860*/  IMAD R64, R3, UR45, R64 ;  /* 0x0000002d03407c24 */ /* 0x000fe2000f8e0240 */
[----:B------:R-:W-:Y:S01]  /*7870*/  SHF.R.S32.HI R3, RZ, 0x18, R159 ;  /* 0x00000018ff037819 */ /* 0x000fe2000001149f */
[C---:B------:R-:W-:Y:S01]  /*7880*/  IMAD R66, R16.reuse, R66, RZ ;  /* 0x0000004210427224 */ /* 0x040fe200078e02ff */
[C---:B------:R-:W-:Y:S01]  /*7890*/  SHF.L.U32 R142, R119.reuse, 0x10, RZ ;  /* 0x00000010778e7819 */ /* 0x040fe200000006ff */
[----:B------:R-:W-:Y:S01]  /*78a0*/  IMAD R67, R16, R67, RZ ;  /* 0x0000004310437224 */ /* 0x000fe200078e02ff */
[----:B------:R-:W-:Y:S01]  /*78b0*/  SHF.L.U32 R141, R119, 0x8, RZ ;  /* 0x00000008778d7819 */ /* 0x000fe200000006ff */
[----:B------:R-:W-:Y:S01]  /*78c0*/  IMAD.SHL.U32 R154, R111, 0x100, RZ ;  /* 0x000001006f9a7824 */ /* 0x000fe200078e00ff */
        /* <DEDUP_REMOVED lines=10> */
[----:B------:R-:W-:Y:S01]  /*7970*/  PRMT R137, R123, 0x8880, RZ ;  /* 0x000088807b897816 */ /* 0x000fe200000000ff */
[C---:B------:R-:W-:Y:S01]  /*7980*/  IMAD R70, R16.reuse, R70, RZ ;  /* 0x0000004610467224 */ /* 0x040fe200078e02ff */
[----:B------:R-:W-:Y:S01]  /*7990*/  SHF.R.S32.HI R122, RZ, 0x18, R122 ;  /* 0x00000018ff7a7819 */ /* 0x000fe2000001147a */
[----:B------:R-:W-:Y:S01]  /*79a0*/  IMAD R68, R13, UR45, R68 ;  /* 0x0000002d0d447c24 */ /* 0x000fe2000f8e0244 */
[----:B------:R-:W-:Y:S01]  /*79b0*/  MOV R13, R152 ;  /* 0x00000098000d7202 */ /* 0x000fe20000000f00 */
[----:B------:R-:W-:Y:S01]  /*79c0*/  IMAD R71, R16, R71, RZ ;  /* 0x0000004710477224 */ /* 0x000fe200078e02ff */
[C---:B------:R-:W-:Y:S01]  /*79d0*/  SHF.L.U32 R133, R123.reuse, 0x10, RZ ;  /* 0x000000107b857819 */ /* 0x040fe200000006ff */
[----:B------:R-:W-:Y:S01]  /*79e0*/  IMAD R69, R0, UR45, R69 ;  /* 0x0000002d00457c24 */ /* 0x000fe2000f8e0245 */
[----:B------:R-:W-:Y:S01]  /*79f0*/  SHF.R.S32.HI R0, RZ, 0x18, R155 ;  /* 0x00000018ff007819 */ /* 0x000fe2000001149b */
[----:B------:R-:W-:Y:S01]  /*7a00*/  IMAD R56, R16, R56, RZ ;  /* 0x0000003810387224 */ /* 0x000fe200078e02ff */
[----:B------:R-:W-:Y:S01]  /*7a10*/  SHF.L.U32 R129, R123, 0x8, RZ ;  /* 0x000000087b817819 */ /* 0x000fe200000006ff */
[----:B------:R-:W-:Y:S01]  /*7a20*/  IMAD R70, R15, UR45, R70 ;  /* 0x0000002d0f467c24 */ /* 0x000fe2000f8e0246 */
[----:B------:R-:W-:Y:S01]  /*7a30*/  SHF.R.S32.HI R15, RZ, 0x18, R148 ;  /* 0x00000018ff0f7819 */ /* 0x000fe20000011494 */
[----:B------:R-:W-:Y:S01]  /*7a40*/  IMAD.MOV.U32 R3, RZ, RZ, R157 ;  /* 0x000000ffff037224 */ /* 0x000fe200078e009d */
[----:B------:R-:W-:Y:S01]  /*7a50*/  PRMT R140, R126, 0x8880, RZ ;  /* 0x000088807e8c7816 */ /* 0x000fe200000000ff */
[----:B------:R-:W-:Y:S01]  /*7a60*/  IMAD R71, R112, UR45, R71 ;  /* 0x0000002d70477c24 */ /* 0x000fe2000f8e0247 */
[----:B------:R-:W-:Y:S01]  /*7a70*/  SHF.R.S32.HI R124, RZ, 0x18, R123 ;  /* 0x00000018ff7c7819 */ /* 0x000fe2000001147b */
[----:B------:R-:W-:Y:S01]  /*7a80*/  IMAD R57, R16, R57, RZ ;  /* 0x0000003910397224 */ /* 0x000fe200078e02ff */
[----:B------:R-:W-:Y:S01]  /*7a90*/  SHF.L.U32 R139, R126, 0x10, RZ ;  /* 0x000000107e8b7819 */ /* 0x000fe200000006ff */
[----:B------:R-:W-:Y:S01]  /*7aa0*/  IMAD R56, R3, UR45, R56 ;  /* 0x0000002d03387c24 */ /* 0x000fe2000f8e0238 */
[----:B------:R-:W-:Y:S01]  /*7ab0*/  SHF.R.S32.HI R3, RZ, 0x18, R153 ;  /* 0x00000018ff037819 */ /* 0x000fe20000011499 */
[----:B------:R-:W-:Y:S01]  /*7ac0*/  IMAD R58, R16, R58, RZ ;  /* 0x0000003a103a7224 */ /* 0x000fe200078e02ff */
[----:B------:R-:W-:Y:S01]  /*7ad0*/  SHF.L.U32 R138, R126, 0x8, RZ ;  /* 0x000000087e8a7819 */ /* 0x000fe200000006ff */
[----:B------:R-:W-:Y:S01]  /*7ae0*/  IMAD R59, R16, R59, RZ ;  /* 0x0000003b103b7224 */ /* 0x000fe200078e02ff */
[----:B------:R-:W-:Y:S01]  /*7af0*/  PRMT R121, R127, 0x8880, RZ ;  /* 0x000088807f797816 */ /* 0x000fe200000000ff */
[----:B------:R-:W-:Y:S01]  /*7b00*/  IMAD R57, R0, UR45, R57 ;  /* 0x0000002d00397c24 */ /* 0x000fe2000f8e0239 */
[----:B------:R-:W-:Y:S01]  /*7b10*/  SHF.R.S32.HI R0, RZ, 0x18, R150 ;  /* 0x00000018ff007819 */ /* 0x000fe20000011496 */
[C---:B------:R-:W-:Y:S01]  /*7b20*/  IMAD R60, R16.reuse, R60, RZ ;  /* 0x0000003c103c7224 */ /* 0x040fe200078e02ff */
[----:B------:R-:W-:Y:S01]  /*7b30*/  R2UR UR5, R109 ;  /* 0x000000006d0572ca */ /* 0x000fe200000e0000 */
[----:B------:R-:W-:Y:S01]  /*7b40*/  IMAD R58, R3, UR45, R58 ;  /* 0x0000002d033a7c24 */ /* 0x000fe2000f8e023a */
[----:B------:R-:W-:Y:S01]  /*7b50*/  MOV R3, R151 ;  /* 0x0000009700037202 */ /* 0x000fe20000000f00 */
[----:B------:R-:W-:Y:S01]  /*7b60*/  IMAD R61, R16, R61, RZ ;  /* 0x0000003d103d7224 */ /* 0x000fe200078e02ff */
[----:B------:R-:W-:Y:S01]  /*7b70*/  SHF.R.S32.HI R126, RZ, 0x18, R126 ;  /* 0x00000018ff7e7819 */ /* 0x000fe2000001147e */
[----:B------:R-:W-:Y:S01]  /*7b80*/  IMAD R59, R114, UR45, R59 ;  /* 0x0000002d723b7c24 */ /* 0x000fe2000f8e023b */
[----:B------:R-:W-:Y:S01]  /*7b90*/  SHF.L.U32 R119, R127, 0x10, RZ ;  /* 0x000000107f777819 */ /* 0x000fe200000006ff */
[----:B------:R-:W-:Y:S01]  /*7ba0*/  IMAD R62, R16, R62, RZ ;  /* 0x0000003e103e7224 */ /* 0x000fe200078e02ff */
[----:B------:R-:W-:Y:S01]  /*7bb0*/  SHF.R.S32.HI R128, RZ, 0x18, R127 ;  /* 0x00000018ff807819 */ /* 0x000fe2000001147f */
[----:B------:R-:W-:Y:S01]  /*7bc0*/  IMAD.U32 R149, R118, 0x10000, RZ ;  /* 0x0001000076957824 */ /* 0x000fe200078e00ff */
[----:B------:R-:W-:Y:S01]  /*7bd0*/  SHF.R.S32.HI R118, RZ, 0x18, R118 ;  /* 0x00000018ff767819 */ /* 0x000fe20000011476 */
        /* <DEDUP_REMOVED lines=9> */
[C---:B------:R-:W-:Y:S01]  /*7c70*/  PRMT R115, R131.reuse, 0x8880, RZ ;  /* 0x0000888083737816 */ /* 0x040fe200000000ff */
[----:B------:R-:W-:Y:S01]  /*7c80*/  IMAD R49, R16, R49, RZ ;  /* 0x0000003110317224 */ /* 0x000fe200078e02ff */
[----:B------:R-:W-:Y:S01]  /*7c90*/  SHF.L.U32 R113, R131, 0x10, RZ ;  /* 0x0000001083717819 */ /* 0x000fe200000006ff */
[----:B------:R-:W-:Y:S01]  /*7ca0*/  IMAD R63, R116, UR45, R63 ;  /* 0x0000002d743f7c24 */ /* 0x000fe2000f8e023f */
[----:B------:R-:W-:Y:S01]  /*7cb0*/  I2IP.S8.S32.SAT R198, R99, R98, RZ ;  /* 0x0000006263c67239 */ /* 0x000fe200000014ff */
[C---:B------:R-:W-:Y:S01]  /*7cc0*/  IMAD R50, R16.reuse, R50, RZ ;  /* 0x0000003210327224 */ /* 0x040fe200078e02ff */
[----:B------:R-:W-:Y:S01]  /*7cd0*/  I2IP.S8.S32.SAT R199, R103, R102, RZ ;  /* 0x0000006667c77239 */ /* 0x000fe200000014ff */
[----:B------:R-:W-:Y:S01]  /*7ce0*/  IMAD R48, R3, UR45, R48 ;  /* 0x0000002d03307c24 */ /* 0x000fe2000f8e0230 */
[----:B------:R-:W-:Y:S01]  /*7cf0*/  MOV R3, R143 ;  /* 0x0000008f00037202 */ /* 0x000fe20000000f00 */
[----:B------:R-:W-:Y:S01]  /*7d00*/  IMAD R51, R16, R51, RZ ;  /* 0x0000003310337224 */ /* 0x000fe200078e02ff */
[----:B------:R-:W-:Y:S01]  /*7d10*/  I2IP.S8.S32.SAT R200, R91, R90, RZ ;  /* 0x0000005a5bc87239 */ /* 0x000fe200000014ff */
[----:B------:R-:W-:Y:S01]  /*7d20*/  IMAD R49, R0, UR45, R49 ;  /* 0x0000002d00317c24 */ /* 0x000fe2000f8e0231 */
[----:B------:R-:W-:Y:S01]  /*7d30*/  SHF.R.S32.HI R0, RZ, 0x18, R142 ;  /* 0x00000018ff007819 */ /* 0x000fe2000001148e */
[C---:B------:R-:W-:Y:S01]  /*7d40*/  IMAD R52, R16.reuse, R52, RZ ;  /* 0x0000003410347224 */ /* 0x040fe200078e02ff */
[----:B------:R-:W-:Y:S01]  /*7d50*/  I2IP.S8.S32.SAT R201, R95, R94, RZ ;  /* 0x0000005e5fc97239 */ /* 0x000fe200000014ff */
[----:B------:R-:W-:Y:S01]  /*7d60*/  IMAD R50, R13, UR45, R50 ;  /* 0x0000002d0d327c24 */ /* 0x000fe2000f8e0232 */
[----:B------:R-:W-:Y:S01]  /*7d70*/  SHF.R.S32.HI R13, RZ, 0x18, R141 ;  /* 0x00000018ff0d7819 */ /* 0x000fe2000001148d */
[----:B------:R-:W-:Y:S01]  /*7d80*/  IMAD R53, R16, R53, RZ ;  /* 0x0000003510357224 */ /* 0x000fe200078e02ff */
[----:B------:R-:W-:Y:S01]  /*7d90*/  I2IP.S8.S32.SAT R202, R83, R82, RZ ;  /* 0x0000005253ca7239 */ /* 0x000fe200000014ff */
[----:B------:R-:W-:Y:S01]  /*7da0*/  IMAD R51, R118, UR45, R51 ;  /* 0x0000002d76337c24 */ /* 0x000fe2000f8e0233 */
[----:B------:R-:W-:Y:S01]  /*7db0*/  I2IP.S8.S32.SAT R203, R87, R86, RZ ;  /* 0x0000005657cb7239 */ /* 0x000fe200000014ff */
[C---:B------:R-:W-:Y:S01]  /*7dc0*/  IMAD R54, R16.reuse, R54, RZ ;  /* 0x0000003610367224 */ /* 0x040fe200078e02ff */
[----:B------:R-:W-:Y:S01]  /*7dd0*/  SHF.L.U32 R111, R131, 0x8, RZ ;  /* 0x00000008836f7819 */ /* 0x000fe200000006ff */
[----:B------:R-:W-:Y:S01]  /*7de0*/  IMAD R52, R3, UR45, R52 ;  /* 0x0000002d03347c24 */ /* 0x000fe2000f8e0234 */
[----:B------:R-:W-:Y:S01]  /*7df0*/  MOV R3, R146 ;  /* 0x0000009200037202 */ /* 0x000fe20000000f00 */
[----:B------:R-:W-:Y:S01]  /*7e00*/  IMAD R55, R16, R55, RZ ;  /* 0x0000003710377224 */ /* 0x000fe200078e02ff */
[----:B------:R-:W-:Y:S01]  /*7e10*/  I2IP.S8.S32.SAT R198, R97, R96, R198 ;  /* 0x0000006061c67239 */ /* 0x000fe200000014c6 */
[----:B------:R-:W-:Y:S01]  /*7e20*/  IMAD R53, R0, UR45, R53 ;  /* 0x0000002d00357c24 */ /* 0x000fe2000f8e0235 */
[----:B------:R-:W-:Y:S01]  /*7e30*/  SHF.R.S32.HI R0, RZ, 0x18, R145 ;  /* 0x00000018ff007819 */ /* 0x000fe20000011491 */
[C---:B------:R-:W-:Y:S01]  /*7e40*/  IMAD R40, R16.reuse, R40, RZ ;  /* 0x0000002810287224 */ /* 0x040fe200078e02ff */
[----:B------:R-:W-:Y:S01]  /*7e50*/  I2IP.S8.S32.SAT R199, R101, R100, R199 ;  /* 0x0000006465c77239 */ /* 0x000fe200000014c7 */
[----:B------:R-:W-:Y:S01]  /*7e60*/  IMAD R54, R13, UR45, R54 ;  /* 0x0000002d0d367c24 */ /* 0x000fe2000f8e0236 */
[----:B------:R-:W-:Y:S01]  /*7e70*/  SHF.R.S32.HI R13, RZ, 0x18, R144 ;  /* 0x00000018ff0d7819 */ /* 0x000fe20000011490 */
[----:B------:R-:W-:Y:S01]  /*7e80*/  IMAD R41, R16, R41, RZ ;  /* 0x0000002910297224 */ /* 0x000fe200078e02ff */
[----:B------:R-:W-:Y:S01]  /*7e90*/  I2IP.S8.S32.SAT R200, R89, R88, R200 ;  /* 0x0000005859c87239 */ /* 0x000fe200000014c8 */
[----:B------:R-:W-:Y:S01]  /*7ea0*/  IMAD R55, R120, UR45, R55 ;  /* 0x0000002d78377c24 */ /* 0x000fe2000f8e0237 */
[----:B------:R-:W-:Y:S01]  /*7eb0*/  I2IP.S8.S32.SAT R201, R93, R92, R201 ;  /* 0x0000005c5dc97239 */ /* 0x000fe200000014c9 */
[C---:B------:R-:W-:Y:S01]  /*7ec0*/  IMAD R42, R16.reuse, R42, RZ ;  /* 0x0000002a102a7224 */ /* 0x040fe200078e02ff */
[----:B------:R-:W-:Y:S01]  /*7ed0*/  I2IP.S8.S32.SAT R202, R81, R80, R202 ;  /* 0x0000005051ca7239 */ /* 0x000fe200000014ca */
[----:B------:R-:W-:Y:S01]  /*7ee0*/  IMAD R40, R3, UR45, R40 ;  /* 0x0000002d03287c24 */ /* 0x000fe2000f8e0228 */
[----:B------:R-:W-:Y:S01]  /*7ef0*/  MOV R3, R137 ;  /* 0x0000008900037202 */ /* 0x000fe20000000f00 */
[----:B------:R-:W-:Y:S01]  /*7f00*/  IMAD R43, R16, R43, RZ ;  /* 0x0000002b102b7224 */ /* 0x000fe200078e02ff */
[----:B------:R-:W-:Y:S01]  /*7f10*/  I2IP.S8.S32.SAT R203, R85, R84, R203 ;  /* 0x0000005455cb7239 */ /* 0x000fe200000014cb */
[----:B------:R-:W-:Y:S01]  /*7f20*/  IMAD R41, R0, UR45, R41 ;  /* 0x0000002d00297c24 */ /* 0x000fe2000f8e0229 */
[----:B------:R-:W-:Y:S01]  /*7f30*/  SHF.R.S32.HI R0, RZ, 0x18, R133 ;  /* 0x00000018ff007819 */ /* 0x000fe20000011485 */
[----:B------:R-:W-:Y:S01]  /*7f40*/  IMAD R44, R16, R44, RZ ;  /* 0x0000002c102c7224 */ /* 0x000fe200078e02ff */
[----:B------:R-:W-:Y:S01]  /*7f50*/  PRMT R109, R134, 0x8880, RZ ;  /* 0x00008880866d7816 */ /* 0x000fe200000000ff */
[----:B------:R-:W-:Y:S01]  /*7f60*/  IMAD R42, R13, UR45, R42 ;  /* 0x0000002d0d2a7c24 */ /* 0x000fe2000f8e022a */
[----:B------:R-:W-:Y:S01]  /*7f70*/  SHF.R.S32.HI R13, RZ, 0x18, R129 ;  /* 0x00000018ff0d7819 */ /* 0x000fe20000011481 */
[----:B------:R-:W-:Y:S01]  /*7f80*/  IMAD R45, R16, R45, RZ ;  /* 0x0000002d102d7224 */ /* 0x000fe200078e02ff */
[----:B------:R-:W-:Y:S01]  /*7f90*/  SHF.R.S32.HI R132, RZ, 0x18, R131 ;  /* 0x00000018ff847819 */ /* 0x000fe20000011483 */
[----:B------:R-:W-:Y:S01]  /*7fa0*/  IMAD R43, R122, UR45, R43 ;  /* 0x0000002d7a2b7c24 */ /* 0x000fe2000f8e022b */
[----:B------:R-:W-:Y:S01]  /*7fb0*/  SHF.L.U32 R107, R134, 0x10, RZ ;  /* 0x00000010866b7819 */ /* 0x000fe200000006ff */
[C---:B------:R-:W-:Y:S01]  /*7fc0*/  IMAD R46, R16.reuse, R46, RZ ;  /* 0x0000002e102e7224 */ /* 0x040fe200078e02ff */
[----:B------:R-:W-:Y:S01]  /*7fd0*/  PRMT R23, R135, 0x8880, RZ ;  /* 0x0000888087177816 */ /* 0x000fe200000000ff */
[----:B------:R-:W-:Y:S01]  /*7fe0*/  IMAD R44, R3, UR45, R44 ;  /* 0x0000002d032c7c24 */ /* 0x000fe2000f8e022c */
[C---:B------:R-:W-:Y:S01]  /*7ff0*/  SHF.L.U32 R21, R135.reuse, 0x10, RZ ;  /* 0x0000001087157819 */ /* 0x040fe200000006ff */
[----:B------:R-:W-:Y:S01]  /*8000*/  IMAD R47, R16, R47, RZ ;  /* 0x0000002f102f7224 */ /* 0x000fe200078e02ff */
[----:B------:R-:W-:Y:S01]  /*8010*/  SHF.L.U32 R19, R135, 0x8, RZ ;  /* 0x0000000887137819 */ /* 0x000fe200000006ff */
[----:B------:R-:W-:Y:S01]  /*8020*/  IMAD R45, R0, UR45, R45 ;  /* 0x0000002d002d7c24 */ /* 0x000fe2000f8e022d */
[----:B------:R-:W-:Y:S01]  /*8030*/  SHF.R.S32.HI R0, RZ, 0x18, R139 ;  /* 0x00000018ff007819 */ /* 0x000fe2000001148b */
[C---:B------:R-:W-:Y:S01]  /*8040*/  IMAD R32, R16.reuse, R32, RZ ;  /* 0x0000002010207224 */ /* 0x040fe200078e02ff */
[----:B------:R-:W-:Y:S01]  /*8050*/  SHF.R.S32.HI R15, RZ, 0x18, R19 ;  /* 0x00000018ff0f7819 */ /* 0x000fe20000011413 */
[----:B------:R-:W-:Y:S01]  /*8060*/  IMAD R46, R13, UR45, R46 ;  /* 0x0000002d0d2e7c24 */ /* 0x000fe2000f8e022e */
[----:B------:R-:W-:Y:S01]  /*8070*/  SHF.R.S32.HI R13, RZ, 0x18, R138 ;  /* 0x00000018ff0d7819 */ /* 0x000fe2000001148a */
[----:B------:R-:W-:Y:S01]  /*8080*/  IMAD.MOV.U32 R3, RZ, RZ, R140 ;  /* 0x000000ffff037224 */ /* 0x000fe200078e008c */
[----:B------:R-:W-:Y:S01]  /*8090*/  SHF.R.S32.HI R136, RZ, 0x18, R135 ;  /* 0x00000018ff887819 */ /* 0x000fe20000011487 */
[----:B------:R-:W-:Y:S01]  /*80a0*/  IMAD R33, R16, R33, RZ ;  /* 0x0000002110217224 */ /* 0x000fe200078e02ff */
[----:B------:R-:W-:Y:S01]  /*80b0*/  I2IP.S8.S32.SAT R42, R43, R42, RZ ;  /* 0x0000002a2b2a7239 */ /* 0x000fe200000014ff */
        /* <DEDUP_REMOVED lines=17> */
[----:B------:R-:W-:Y:S01]  /*81d0*/  I2IP.S8.S32.SAT R144, R49, R48, R131 ;  /* 0x0000003031907239 */ /* 0x000fe20000001483 */
[----:B------:R-:W-:Y:S01]  /*81e0*/  IMAD R35, R126, UR45, R35 ;  /* 0x0000002d7e237c24 */ /* 0x000fe2000f8e0223 */
[----:B------:R-:W-:Y:S01]  /*81f0*/  UIADD3 UR4, UPT, UPT, UR5, 0xc0, URZ ;  /* 0x000000c005047890 */ /* 0x000fe2000fffe0ff */
[----:B------:R-:W-:Y:S01]  /*8200*/  IMAD R36, R3, UR45, R36 ;  /* 0x0000002d03247c24 */ /* 0x000fe2000f8e0224 */
[----:B------:R-:W-:Y:S01]  /*8210*/  MOV R3, R127 ;  /* 0x0000007f00037202 */ /* 0x000fe20000000f00 */
[----:B------:R-:W-:Y:S01]  /*8220*/  IMAD R38, R16, R38, RZ ;  /* 0x0000002610267224 */ /* 0x000fe200078e02ff */
[----:B------:R-:W-:Y:S01]  /*8230*/  UPRMT UR4, UR60, 0x654, UR4 ;  /* 0x000006543c047896 */ /* 0x000fe20008000004 */
[----:B------:R-:W-:Y:S01]  /*8240*/  IMAD R37, R0, UR45, R37 ;  /* 0x0000002d00257c24 */ /* 0x000fe2000f8e0225 */
[----:B------:R-:W-:Y:S01]  /*8250*/  SHF.R.S32.HI R0, RZ, 0x18, R125 ;  /* 0x00000018ff007819 */ /* 0x000fe2000001147d */
[C---:B------:R-:W-:Y:S01]  /*8260*/  IMAD R39, R16.reuse, R39, RZ ;  /* 0x0000002710277224 */ /* 0x040fe200078e02ff */
[----:B------:R-:W-:Y:S01]  /*8270*/  NOP ;  /* 0x0000000000007918 */ /* 0x000fe20000000000 */
[C---:B------:R-:W-:Y:S01]  /*8280*/  IMAD R24, R16.reuse, R24, RZ ;  /* 0x0000001810187224 */ /* 0x040fe200078e02ff */
[----:B------:R-:W-:Y:S01]  /*8290*/  I2IP.S8.S32.SAT R145, R53, R52, R145 ;  /* 0x0000003435917239 */ /* 0x000fe20000001491 */
[----:B------:R-:W-:Y:S01]  /*82a0*/  IMAD R38, R13, UR45, R38 ;  /* 0x0000002d0d267c24 */ /* 0x000fe2000f8e0226 */
[----:B------:R-:W-:Y:S01]  /*82b0*/  SHF.R.S32.HI R13, RZ, 0x18, R123 ;  /* 0x00000018ff0d7819 */ /* 0x000fe2000001147b */
[----:B------:R-:W-:Y:S01]  /*82c0*/  IMAD R25, R16, R25, RZ ;  /* 0x0000001910197224 */ /* 0x000fe200078e02ff */
[----:B-1----:R-:W-:Y:S01]  /*82d0*/  SYNCS.ARRIVE.TRANS64.RED.A1T0 RZ, [UR4], RZ ;  /* 0x000000ffffff79a7 */ /* 0x002fe20008100404 */
[----:B------:R1:W-:Y:S01]  /*82e0*/  STS.64 [R186+UR63+0x2d80], R198 ;  /* 0x002d80c6ba007988 */ /* 0x0003e20008000a3f */
[----:B------:R-:W-:Y:S01]  /*82f0*/  IMAD R39, R128, UR45, R39 ;  /* 0x0000002d80277c24 */ /* 0x000fe2000f8e0227 */
[----:B------:R-:W-:Y:S01]  /*8300*/  I2IP.S8.S32.SAT R42, R41, R40, R42 ;  /* 0x00000028292a7239 */ /* 0x000fe2000000142a */
[----:B------:R-:W-:Y:S01]  /*8310*/  IMAD R24, R3, UR45, R24 ;  /* 0x0000002d03187c24 */ /* 0x000fe2000f8e0218 */
[----:B------:R-:W-:Y:S01]  /*8320*/  MOV R3, R115 ;  /* 0x0000007300037202 */ /* 0x000fe20000000f00 */
[----:B------:R-:W-:Y:S01]  /*8330*/  IMAD R26, R16, R26, RZ ;  /* 0x0000001a101a7224 */ /* 0x000fe200078e02ff */
[----:B------:R3:W-:Y:S01]  /*8340*/  STS.64 [R186+UR63+0x3180], R200 ;  /* 0x003180c8ba007988 */ /* 0x0007e20008000a3f */
[----:B------:R-:W-:Y:S01]  /*8350*/  IMAD R25, R0, UR45, R25 ;  /* 0x0000002d00197c24 */ /* 0x000fe2000f8e0219 */
[----:B------:R-:W-:Y:S01]  /*8360*/  SHF.R.S32.HI R0, RZ, 0x18, R113 ;  /* 0x00000018ff007819 */ /* 0x000fe20000011471 */
[C---:B------:R-:W-:Y:S01]  /*8370*/  IMAD R27, R16.reuse, R27, RZ ;  /* 0x0000001b101b7224 */ /* 0x040fe200078e02ff */
[----:B------:R-:W-:Y:S01]  /*8380*/  I2IP.S8.S32.SAT R43, R45, R44, R43 ;  /* 0x0000002c2d2b7239 */ /* 0x000fe2000000142b */
[C---:B------:R-:W-:Y:S01]  /*8390*/  IMAD R28, R16.reuse, R28, RZ ;  /* 0x0000001c101c7224 */ /* 0x040fe200078e02ff */
[----:B------:R2:W-:Y:S01]  /*83a0*/  STS.64 [R186+UR63+0x3580], R202 ;  /* 0x003580caba007988 */ /* 0x0005e20008000a3f */
[----:B------:R-:W-:Y:S01]  /*83b0*/  I2IP.S8.S32.SAT R34, R35, R34, RZ ;  /* 0x0000002223227239 */ /* 0x000fe200000014ff */
[----:B------:R-:W-:Y:S01]  /*83c0*/  IMAD R26, R13, UR45, R26 ;  /* 0x0000002d0d1a7c24 */ /* 0x000fe2000f8e021a */
[----:B------:R-:W-:Y:S01]  /*83d0*/  SHF.R.S32.HI R13, RZ, 0x18, R111 ;  /* 0x00000018ff0d7819 */ /* 0x000fe2000001146f */
[----:B------:R-:W-:Y:S01]  /*83e0*/  IMAD R29, R16, R29, RZ ;  /* 0x0000001d101d7224 */ /* 0x000fe200078e02ff */
[----:B------:R-:W-:Y:S01]  /*83f0*/  I2IP.S8.S32.SAT R32, R33, R32, R34 ;  /* 0x0000002021207239 */ /* 0x000fe20000001422 */
[----:B------:R4:W-:Y:S01]  /*8400*/  STS.64 [R186+UR63+0x4580], R144 ;  /* 0x00458090ba007988 */ /* 0x0009e20008000a3f */
[----:B------:R-:W-:Y:S01]  /*8410*/  I2IP.S8.S32.SAT R33, R39, R38, RZ ;  /* 0x0000002627217239 */ /* 0x000fe200000014ff */
[----:B------:R-:W-:Y:S01]  /*8420*/  IMAD R27, R130, UR45, R27 ;  /* 0x0000002d821b7c24 */ /* 0x000fe2000f8e021b */
[----:B------:R-:W-:Y:S01]  /*8430*/  UIADD3 UR44, UPT, UPT, UR44, 0x1, URZ ;  /* 0x000000012c2c7890 */ /* 0x000fe2000fffe0ff */
[----:B------:R-:W-:Y:S01]  /*8440*/  IMAD R28, R3, UR45, R28 ;  /* 0x0000002d031c7c24 */ /* 0x000fe2000f8e021c */
[----:B------:R-:W-:Y:S01]  /*8450*/  MOV R3, R109 ;  /* 0x0000006d00037202 */ /* 0x000fe20000000f00 */
[----:B------:R4:W-:Y:S01]  /*8460*/  STS.64 [R186+UR63+0x4980], R42 ;  /* 0x0049802aba007988 */ /* 0x0009e20008000a3f */
[----:B------:R-:W-:Y:S01]  /*8470*/  I2IP.S8.S32.SAT R26, R27, R26, RZ ;  /* 0x0000001a1b1a7239 */ /* 0x000fe200000014ff */
[----:B------:R-:W-:Y:S01]  /*8480*/  IMAD R30, R16, R30, RZ ;  /* 0x0000001e101e7224 */ /* 0x000fe200078e02ff */
[----:B-1----:R-:W-:Y:S01]  /*8490*/  I2IP.S8.S32.SAT R198, R75, R74, RZ ;  /* 0x0000004a4bc67239 */ /* 0x002fe200000014ff */
[----:B------:R-:W-:Y:S01]  /*84a0*/  IMAD R29, R0, UR45, R29 ;  /* 0x0000002d001d7c24 */ /* 0x000fe2000f8e021d */
[----:B------:R-:W-:Y:S01]  /*84b0*/  SHF.R.S32.HI R0, RZ, 0x18, R107 ;  /* 0x00000018ff007819 */ /* 0x000fe2000001146b */
[C---:B------:R-:W-:Y:S01]  /*84c0*/  IMAD R31, R16.reuse, R31, RZ ;  /* 0x0000001f101f7224 */ /* 0x040fe200078e02ff */
[----:B------:R-:W-:Y:S01]  /*84d0*/  I2IP.S8.S32.SAT R199, R79, R78, RZ ;  /* 0x0000004e4fc77239 */ /* 0x000fe200000014ff */
[----:B------:R-:W-:Y:S01]  /*84e0*/  IMAD R4, R16, R4, RZ ;  /* 0x0000000410047224 */ /* 0x000fe200078e02ff */
[----:B---3--:R-:W-:Y:S01]  /*84f0*/  I2IP.S8.S32.SAT R200, R67, R66, RZ ;  /* 0x0000004243c87239 */ /* 0x008fe200000014ff */
[----:B------:R-:W-:Y:S01]  /*8500*/  IMAD R30, R13, UR45, R30 ;  /* 0x0000002d0d1e7c24 */ /* 0x000fe2000f8e021e */
[----:B------:R-:W-:Y:S01]  /*8510*/  MOV R13, R23 ;  /* 0x00000017000d7202 */ /* 0x000fe20000000f00 */
[----:B------:R-:W-:Y:S01]  /*8520*/  IMAD.SHL.U32 R105, R134, 0x100, RZ ;  /* 0x0000010086697824 */ /* 0x000fe200078e00ff */
[----:B------:R-:W-:Y:S01]  /*8530*/  SHF.R.S32.HI R134, RZ, 0x18, R134 ;  /* 0x00000018ff867819 */ /* 0x000fe20000011486 */
[----:B------:R-:W-:Y:S01]  /*8540*/  IMAD R31, R132, UR45, R31 ;  /* 0x0000002d841f7c24 */ /* 0x000fe2000f8e021f */
[----:B------:R-:W-:Y:S01]  /*8550*/  I2IP.S8.S32.SAT R201, R71, R70, RZ ;  /* 0x0000004647c97239 */ /* 0x000fe200000014ff */
[----:B------:R-:W-:Y:S01]  /*8560*/  IMAD R4, R3, UR45, R4 ;  /* 0x0000002d03047c24 */ /* 0x000fe2000f8e0204 */
[----:B------:R-:W-:Y:S01]  /*8570*/  SHF.R.S32.HI R3, RZ, 0x18, R105 ;  /* 0x00000018ff037819 */ /* 0x000fe20000011469 */
[C---:B------:R-:W-:Y:S01]  /*8580*/  IMAD R5, R16.reuse, R5, RZ ;  /* 0x0000000510057224 */ /* 0x040fe200078e02ff */
[----:B--2---:R-:W-:Y:S01]  /*8590*/  I2IP.S8.S32.SAT R202, R59, R58, RZ ;  /* 0x0000003a3bca7239 */ /* 0x004fe200000014ff */
[----:B------:R-:W-:Y:S01]  /*85a0*/  IMAD R6, R16, R6, RZ ;  /* 0x0000000610067224 */ /* 0x000fe200078e02ff */
[----:B------:R-:W-:Y:S01]  /*85b0*/  I2IP.S8.S32.SAT R203, R63, R62, RZ ;  /* 0x0000003e3fcb7239 */ /* 0x000fe200000014ff */
[----:B------:R-:W-:Y:S01]  /*85c0*/  IMAD R5, R0, UR45, R5 ;  /* 0x0000002d00057c24 */ /* 0x000fe2000f8e0205 */
[----:B------:R-:W-:Y:S01]  /*85d0*/  SHF.R.S32.HI R0, RZ, 0x18, R21 ;  /* 0x00000018ff007819 */ /* 0x000fe20000011415 */
[C---:B------:R-:W-:Y:S01]  /*85e0*/  IMAD R7, R16.reuse, R7, RZ ;  /* 0x0000000710077224 */ /* 0x040fe200078e02ff */
[----:B------:R-:W-:Y:S01]  /*85f0*/  I2IP.S8.S32.SAT R30, R31, R30, RZ ;  /* 0x0000001e1f1e7239 */ /* 0x000fe200000014ff */
[C---:B------:R-:W-:Y:S01]  /*8600*/  IMAD R8, R16.reuse, R8, RZ ;  /* 0x0000000810087224 */ /* 0x040fe200078e02ff */
[----:B------:R-:W-:Y:S01]  /*8610*/  I2IP.S8.S32.SAT R24, R25, R24, R26 ;  /* 0x0000001819187239 */ /* 0x000fe2000000141a */
[----:B------:R-:W-:Y:S01]  /*8620*/  IMAD R6, R3, UR45, R6 ;  /* 0x0000002d03067c24 */ /* 0x000fe2000f8e0206 */
[----:B------:R-:W-:Y:S01]  /*8630*/  I2IP.S8.S32.SAT R198, R73, R72, R198 ;  /* 0x0000004849c67239 */ /* 0x000fe200000014c6 */
[----:B------:R-:W-:Y:S01]  /*8640*/  IMAD R9, R16, R9, RZ ;  /* 0x0000000910097224 */ /* 0x000fe200078e02ff */
[----:B------:R-:W-:Y:S01]  /*8650*/  I2IP.S8.S32.SAT R199, R77, R76, R199 ;  /* 0x0000004c4dc77239 */ /* 0x000fe200000014c7 */
[----:B------:R-:W-:Y:S01]  /*8660*/  IMAD R7, R134, UR45, R7 ;  /* 0x0000002d86077c24 */ /* 0x000fe2000f8e0207 */
[----:B------:R-:W-:Y:S01]  /*8670*/  I2IP.S8.S32.SAT R200, R65, R64, R200 ;  /* 0x0000004041c87239 */ /* 0x000fe200000014c8 */
[----:B------:R-:W-:Y:S01]  /*8680*/  IMAD R8, R13, UR45, R8 ;  /* 0x0000002d0d087c24 */ /* 0x000fe2000f8e0208 */
[----:B------:R-:W-:Y:S01]  /*8690*/  I2IP.S8.S32.SAT R201, R69, R68, R201 ;  /* 0x0000004445c97239 */ /* 0x000fe200000014c9 */
[----:B------:R1:W-:Y:S01]  /*86a0*/  STS.64 [R186+UR63+0x3980], R198 ;  /* 0x003980c6ba007988 */ /* 0x0003e20008000a3f */
[----:B------:R-:W-:Y:S01]  /*86b0*/  IMAD R10, R16, R10, RZ ;  /* 0x0000000a100a7224 */ /* 0x000fe200078e02ff */
[----:B------:R-:W-:Y:S01]  /*86c0*/  I2IP.S8.S32.SAT R6, R7, R6, RZ ;  /* 0x0000000607067239 */ /* 0x000fe200000014ff */
[----:B------:R-:W-:Y:S01]  /*86d0*/  IMAD R9, R0, UR45, R9 ;  /* 0x0000002d00097c24 */ /* 0x000fe2000f8e0209 */
[----:B------:R-:W-:Y:S01]  /*86e0*/  I2IP.S8.S32.SAT R202, R57, R56, R202 ;  /* 0x0000003839ca7239 */ /* 0x000fe200000014ca */
[----:B------:R-:W-:Y:S01]  /*86f0*/  IMAD R11, R16, R11, RZ ;  /* 0x0000000b100b7224 */ /* 0x000fe200078e02ff */
[----:B------:R1:W-:Y:S01]  /*8700*/  STS.64 [R186+UR63+0x3d80], R200 ;  /* 0x003d80c8ba007988 */ /* 0x0003e20008000a3f */
[----:B------:R-:W-:Y:S01]  /*8710*/  IMAD R10, R15, UR45, R10 ;  /* 0x0000002d0f0a7c24 */ /* 0x000fe2000f8e020a */
[----:B------:R-:W-:Y:S01]  /*8720*/  I2IP.S8.S32.SAT R4, R5, R4, R6 ;  /* 0x0000000405047239 */ /* 0x000fe20000001406 */
[----:B------:R-:W-:Y:S01]  /*8730*/  IMAD R11, R136, UR45, R11 ;  /* 0x0000002d880b7c24 */ /* 0x000fe2000f8e020b */
[----:B------:R-:W-:Y:S01]  /*8740*/  I2IP.S8.S32.SAT R203, R61, R60, R203 ;  /* 0x0000003c3dcb7239 */ /* 0x000fe200000014cb */
[----:B------:R-:W-:Y:S01]  /*8750*/  BSSY.RECONVERGENT B0, `(.L_x_106) ;  /* 0x000004d000007945 */ /* 0x000fe20003800200 */
[----:B------:R-:W-:Y:S02]  /*8760*/  I2IP.S8.S32.SAT R33, R37, R36, R33 ;  /* 0x0000002425217239 */ /* 0x000fe40000001421 */
[----:B------:R-:W-:Y:S01]  /*8770*/  I2IP.S8.S32.SAT R10, R11, R10, RZ ;  /* 0x0000000a0b0a7239 */ /* 0x000fe200000014ff */
[----:B------:R1:W-:Y:S01]  /*8780*/  STS.64 [R186+UR63+0x4180], R202 ;  /* 0x004180caba007988 */ /* 0x0003e20008000a3f */
[----:B------:R-:W-:Y:S02]  /*8790*/  I2IP.S8.S32.SAT R25, R29, R28, R30 ;  /* 0x0000001c1d197239 */ /* 0x000fe4000000141e */
[----:B------:R-:W-:Y:S03]  /*87a0*/  I2IP.S8.S32.SAT R5, R9, R8, R10 ;  /* 0x0000000809057239 */ /* 0x000fe6000000140a */
[----:B------:R1:W-:Y:S06]  /*87b0*/  STS.64 [R186+UR63+0x4d80], R32 ;  /* 0x004d8020ba007988 */ /* 0x0003ec0008000a3f */
[----:B------:R1:W-:Y:S06]  /*87c0*/  STS.64 [R186+UR63+0x5180], R24 ;  /* 0x00518018ba007988 */ /* 0x0003ec0008000a3f */
[----:B------:R1:W-:Y:S01]  /*87d0*/  STS.64 [R186+UR63+0x5580], R4 ;  /* 0x00558004ba007988 */ /* 0x0003e20008000a3f */
[----:B------:R-:W-:Y:S01]  /*87e0*/  @!PT LDS RZ, [RZ] ;  /* 0x00000000fffff984 */ /* 0x000fe20000000800 */
[----:B------:R-:W-:Y:S01]  /*87f0*/  @!PT LDS RZ, [RZ] ;  /* 0x00000000fffff984 */ /* 0x000fe20000000800 */
[----:B------:R-:W-:Y:S01]  /*8800*/  @!PT LDS RZ, [RZ] ;  /* 0x00000000fffff984 */ /* 0x000fe20000000800 */
[----:B------:R-:W-:Y:S01]  /*8810*/  @!PT LDS RZ, [RZ] ;  /* 0x00000000fffff984 */ /* 0x000fe20000000800 */
[----:B------:R2:W-:Y:S06]  /*8820*/  MEMBAR.ALL.CTA ;  /* 0x0000000000007992 */ /* 0x0005ec0000008000 */
[----:B--2---:R-:W2:Y:S02]  /*8830*/  FENCE.VIEW.ASYNC.S ;  /* 0x00000000000073c6 */ /* 0x004ea40000000000 */
[----:B--2---:R-:W-:Y:S06]  /*8840*/  BAR.SYNC.DEFER_BLOCKING 0x1, 0x80 ;  /* 0x0042000000007b1d */ /* 0x004fec0000010000 */
[----:B----4-:R-:W-:Y:S05]  /*8850*/  @P0 BRA `(.L_x_107) ;  /* 0x0000000000f00947 */ /* 0x010fea0003800000 */
[----:B------:R-:W2:Y:S01]  /*8860*/  LDCU.64 UR70, c[0x0][0x348] ;  /* 0x00006900ff4677ac */ /* 0x000ea20008000a00 */
[----:B------:R-:W-:Y:S02]  /*8870*/  UIMAD UR21, UR58, 0xb0, URZ ;  /* 0x000000b03a1578a4 */ /* 0x000fe4000f8e02ff */
[----:B------:R-:W-:Y:S02]  /*8880*/  USHF.L.U32 UR22, UR59, 0x6, URZ ;  /* 0x000000063b167899 */ /* 0x000fe400080006ff */
[----:B------:R-:W-:Y:S01]  /*8890*/  UIADD3 UR20, UPT, UPT, UR63, 0x2d80, URZ ;  /* 0x00002d803f147890 */ /* 0x000fe2000fffe0ff */
[----:B------:R-:W-:Y:S01]  /*88a0*/  UMOV UR23, UR36 ;  /* 0x0000002400177c82 */ /* 0x000fe20008000000 */
[----:B------:R-:W-:Y:S02]  /*88b0*/  UIADD3 UR16, UPT, UPT, UR63, 0x3180, URZ ;  /* 0x000031803f107890 */ /* 0x000fe4000fffe0ff */
[----:B------:R-:W-:Y:S01]  /*88c0*/  UIADD3 UR17, UPT, UPT, UR21, 0x10, URZ ;  /* 0x0000001015117890 */ /* 0x000fe2000fffe0ff */
[----:B------:R-:W-:Y:S01]  /*88d0*/  UMOV UR19, UR36 ;  /* 0x0000002400137c82 */ /* 0x000fe20008000000 */
[----:B------:R-:W-:Y:S01]  /*88e0*/  UMOV UR18, UR22 ;  /* 0x0000001600127c82 */ /* 0x000fe20008000000 */
[----:B------:R-:W-:Y:S02]  /*88f0*/  UIADD3 UR12, UPT, UPT, UR63, 0x3580, URZ ;  /* 0x000035803f0c7890 */ /* 0x000fe4000fffe0ff */
[----:B--2---:R-:W-:Y:S02]  /*8900*/  UIADD3 UR76, UP0, UPT, UR70, 0x680, URZ ;  /* 0x00000680464c7890 */ /* 0x004fe4000ff1e0ff */
[----:B------:R-:W-:Y:S02]  /*8910*/  UIADD3 UR13, UPT, UPT, UR21, 0x20, URZ ;  /* 0x00000020150d7890 */ /* 0x000fe4000fffe0ff */
[----:B------:R-:W-:Y:S01]  /*8920*/  UIADD3.X UR77, UPT, UPT, URZ, UR71, URZ, UP0, !UPT ;  /* 0x00000047ff4d7290 */ /* 0x000fe200087fe4ff */
[----:B------:R-:W-:Y:S01]  /*8930*/  UMOV UR15, UR36 ;  /* 0x00000024000f7c82 */ /* 0x000fe20008000000 */
[----:B------:R-:W-:Y:S01]  /*8940*/  UMOV UR14, UR22 ;  /* 0x00000016000e7c82 */ /* 0x000fe20008000000 */
[----:B------:R-:W-:Y:S02]  /*8950*/  UIADD3 UR8, UPT, UPT, UR63, 0x3980, URZ ;  /* 0x000039803f087890 */ /* 0x000fe4000fffe0ff */
[----:B------:R-:W-:Y:S01]  /*8960*/  UIADD3 UR9, UPT, UPT, UR21, 0x30, URZ ;  /* 0x0000003015097890 */ /* 0x000fe2000fffe0ff */
[----:B------:R-:W-:Y:S03]  /*8970*/  UMOV UR11, UR36 ;  /* 0x00000024000b7c82 */ /* 0x000fe60008000000 */
[----:B------:R2:W-:Y:S01]  /*8980*/  UTMASTG.3D [UR20], [UR76] ;  /* 0x000000144c0073b5 */ /* 0x0005e20008010000 */
[----:B------:R-:W-:Y:S01]  /*8990*/  UMOV UR10, UR22 ;  /* 0x00000016000a7c82 */ /* 0x000fe20008000000 */
[----:B------:R-:W-:Y:S02]  /*89a0*/  UIADD3 UR4, UPT, UPT, UR63, 0x3d80, URZ ;  /* 0x00003d803f047890 */ /* 0x000fe4000fffe0ff */
[----:B------:R-:W-:Y:S01]  /*89b0*/  UIADD3 UR5, UPT, UPT, UR21, 0x40, URZ ;  /* 0x0000004015057890 */ /* 0x000fe2000fffe0ff */
[----:B------:R-:W-:Y:S01]  /*89c0*/  UMOV UR7, UR36 ;  /* 0x0000002400077c82 */ /* 0x000fe20008000000 */
[----:B------:R-:W-:Y:S01]  /*89d0*/  UMOV UR6, UR22 ;  /* 0x0000001600067c82 */ /* 0x000fe20008000000 */
[----:B------:R2:W-:Y:S01]  /*89e0*/  UTMASTG.3D [UR16], [UR76] ;  /* 0x000000104c0073b5 */ /* 0x0005e20008010000 */
[----:B------:R-:W-:Y:S02]  /*89f0*/  UIADD3 UR24, UPT, UPT, UR63, 0x4180, URZ ;  /* 0x000041803f187890 */ /* 0x000fe4000fffe0ff */
[----:B------:R-:W-:Y:S01]  /*8a00*/  UIADD3 UR25, UPT, UPT, UR21, 0x50, URZ ;  /* 0x0000005015197890 */ /* 0x000fe2000fffe0ff */
[----:B------:R-:W-:Y:S01]  /*8a10*/  UMOV UR27, UR36 ;  /* 0x00000024001b7c82 */ /* 0x000fe20008000000 */
[----:B------:R-:W-:Y:S01]  /*8a20*/  UMOV UR26, UR22 ;  /* 0x00000016001a7c82 */ /* 0x000fe20008000000 */
[----:B------:R-:W-:Y:S01]  /*8a30*/  UIADD3 UR28, UPT, UPT, UR63, 0x4580, URZ ;  /* 0x000045803f1c7890 */ /* 0x000fe2000fffe0ff */
[----:B------:R2:W-:Y:S01]  /*8a40*/  UTMASTG.3D [UR12], [UR76] ;  /* 0x0000000c4c0073b5 */ /* 0x0005e20008010000 */
[----:B------:R-:W-:Y:S01]  /*8a50*/  UIADD3 UR29, UPT, UPT, UR21, 0x60, URZ ;  /* 0x00000060151d7890 */ /* 0x000fe2000fffe0ff */
[----:B------:R-:W-:Y:S01]  /*8a60*/  UMOV UR31, UR36 ;  /* 0x00000024001f7c82 */ /* 0x000fe20008000000 */
[----:B------:R-:W-:Y:S01]  /*8a70*/  UMOV UR30, UR22 ;  /* 0x00000016001e7c82 */ /* 0x000fe20008000000 */
[----:B------:R-:W-:Y:S02]  /*8a80*/  UIADD3 UR32, UPT, UPT, UR63, 0x4980, URZ ;  /* 0x000049803f207890 */ /* 0x000fe4000fffe0ff */
[----:B------:R-:W-:Y:S01]  /*8a90*/  UIADD3 UR33, UPT, UPT, UR21, 0x70, URZ ;  /* 0x0000007015217890 */ /* 0x000fe2000fffe0ff */
[----:B------:R2:W-:Y:S01]  /*8aa0*/  UTMASTG.3D [UR8], [UR76] ;  /* 0x000000084c0073b5 */ /* 0x0005e20008010000 */
[----:B------:R-:W-:Y:S01]  /*8ab0*/  UMOV UR35, UR36 ;  /* 0x0000002400237c82 */ /* 0x000fe20008000000 */
[----:B------:R-:W-:Y:S01]  /*8ac0*/  UMOV UR34, UR22 ;  /* 0x0000001600227c82 */ /* 0x000fe20008000000 */
[----:B------:R-:W-:Y:S02]  /*8ad0*/  UIADD3 UR64, UPT, UPT, UR63, 0x4d80, URZ ;  /* 0x00004d803f407890 */ /* 0x000fe4000fffe0ff */
[----:B------:R-:W-:Y:S01]  /*8ae0*/  UIADD3 UR65, UPT, UPT, UR21, 0x80, URZ ;  /* 0x0000008015417890 */ /* 0x000fe2000fffe0ff */
[----:B------:R-:W-:Y:S01]  /*8af0*/  UMOV UR67, UR36 ;  /* 0x0000002400437c82 */ /* 0x000fe20008000000 */
        /* <DEDUP_REMOVED lines=11> */
[----:B------:R2:W-:Y:S01]  /*8bb0*/  UTMASTG.3D [UR28], [UR76] ;  /* 0x0000001c4c0073b5 */ /* 0x0005e20008010000 */
[----:B------:R2:W-:Y:S01]  /*8bc0*/  UTMASTG.3D [UR32], [UR76] ;  /* 0x000000204c0073b5 */ /* 0x0005e20008010000 */
[----:B------:R2:W-:Y:S01]  /*8bd0*/  UTMASTG.3D [UR64], [UR76] ;  /* 0x000000404c0073b5 */ /* 0x0005e20008010000 */
[----:B------:R2:W-:Y:S03]  /*8be0*/  UTMASTG.3D [UR68], [UR76] ;  /* 0x000000444c0073b5 */ /* 0x0005e60008010000 */
[----:B------:R2:W-:Y:S01]  /*8bf0*/  UTMASTG.3D [UR72], [UR76] ;  /* 0x000000484c0073b5 */ /* 0x0005e20008010000 */
[----:B------:R0:W-:Y:S01]  /*8c00*/  UTMACMDFLUSH ;  /* 0x00000000000079b7 */ /* 0x0001e20000000000 */
[----:B--2---:R-:W-:Y:S04]  /*8c10*/  DEPBAR.LE SB0, 0x0 ;  /* 0x000080000000791a */ /* 0x004fe80000000000 */
.L_x_107:
[----:B------:R-:W-:Y:S05]  /*8c20*/  BSYNC.RECONVERGENT B0 ;  /* 0x0000000000007941 */ /* 0x000fea0003800200 */
.L_x_106:
[----:B------:R-:W-:Y:S01]  /*8c30*/  R2UR UR4, R197 ;  /* 0x00000000c50472ca */ /* 0x000fe200000e0000 */
[----:B------:R-:W-:Y:S01]  /*8c40*/  UISETP.NE.AND UP0, UPT, UR44, 0x4, UPT ;  /* 0x000000042c00788c */ /* 0x000fe2000bf05270 */
[----:B------:R-:W-:Y:S01]  /*8c50*/  R2UR UR36, R196 ;  /* 0x00000000c42472ca */ /* 0x000fe200000e0000 */
[----:B------:R-:W-:Y:S01]  /*8c60*/  UIADD3 UR58, UPT, UPT, UR42, UR46, URZ ;  /* 0x0000002e2a3a7290 */ /* 0x000fe2000fffe0ff */
[----:B------:R-:W-:Y:S01]  /*8c70*/  BAR.SYNC.DEFER_BLOCKING 0x1, 0x80 ;  /* 0x0042000000007b1d */ /* 0x000fe20000010000 */
[C---:B------:R-:W-:Y:S01]  /*8c80*/  ISETP.NE.AND P0, PT, R190.reuse, 0x2, PT ;  /* 0x00000002be00780c */ /* 0x040fe20003f05270 */
[----:B------:R-:W-:Y:S02]  /*8c90*/  UIADD3 UR59, UPT, UPT, UR43, UR47, URZ ;  /* 0x0000002f2b3b7290 */ /* 0x000fe4000fffe0ff */
[----:B------:R-:W-:Y:S01]  /*8ca0*/  USEL UR44, UR44, URZ, UP0 ;  /* 0x000000ff2c2c7287 */ /* 0x000fe20008000000 */
[----:B------:R-:W-:Y:S02]  /*8cb0*/  SEL R3, RZ, 0x1, P0 ;  /* 0x00000001ff037807 */ /* 0x000fe40000000000 */
[----:B------:R-:W-:Y:S02]  /*8cc0*/  SEL R190, R190, RZ, P0 ;  /* 0x000000ffbebe7207 */ /* 0x000fe40000000000 */
[----:B------:R-:W-:Y:S01]  /*8cd0*/  UISETP.NE.AND UP1, UPT, UR4, URZ, UPT ;  /* 0x000000ff0400728c */ /* 0x000fe2000bf25270 */
[----:B------:R-:W-:Y:S01]  /*8ce0*/  LOP3.LUT R192, R192, R3, RZ, 0x3c, !PT ;  /* 0x00000003c0c07212 */ /* 0x000fe200078e3cff */
[----:B------:R-:W-:Y:S06]  /*8cf0*/  USEL UR4, URZ, 0x1, UP0 ;  /* 0x00000001ff047887 */ /* 0x000fec0008000000 */
[----:B------:R-:W-:Y:S01]  /*8d00*/  LOP3.LUT R193, R193, UR4, RZ, 0x3c, !PT ;  /* 0x00000004c1c17c12 */ /* 0x000fe2000f8e3cff */
[----:B------:R-:W-:Y:S06]  /*8d10*/  BRA.U UP1, `(.L_x_108) ;  /* 0xffffffc101cc7547 */ /* 0x000fec000b83ffff */
[----:B------:R-:W-:Y:S05]  /*8d20*/  EXIT ;  /* 0x000000000000794d */ /* 0x000fea0003800000 */
.L_x_24:
[----:B----4-:R4:W1:Y:S02]  /*8d30*/  SYNCS.PHASECHK.TRANS64.TRYWAIT P0, [R3+URZ+0xf0], R2 ;  /* 0x0000f002030075a7 */ /* 0x01086400080011ff */
[----:B-1----:R-:W-:Y:S05]  /*8d40*/  @!P0 NANOSLEEP.SYNCS 0x989680 ;  /* 0x009896800000895d */ /* 0x002fea0003900000 */
[----:B------:R-:W1:Y:S02]  /*8d50*/  @!P0 SYNCS.PHASECHK.TRANS64 P0, [R3+URZ+0xf0], R2 ;  /* 0x0000f002030085a7 */ /* 0x000e6400080010ff */
[----:B-1----:R-:W-:Y:S05]  /*8d60*/  @!P0 BRA `(.L_x_24) ;  /* 0xfffffffc00f08947 */ /* 0x002fea000383ffff */
[----:B------:R-:W-:Y:S05]  /*8d70*/  BRA `(.L_x_109) ;  /* 0xffffff8800a87947 */ /* 0x000fea000383ffff */
.L_x_27:
[----:B---3--:R-:W-:Y:S07]  /*8d80*/  MOV R0, UR33 ;  /* 0x0000002100007c02 */ /* 0x008fee0008000f00 */
.L_x_110:
[----:B---3--:R3:W4:Y:S02]  /*8d90*/  SYNCS.PHASECHK.TRANS64.TRYWAIT P0, [R0+URZ+0x30], R3 ;  /* 0x00003003000075a7 */ /* 0x00872400080011ff */
[----:B----4-:R-:W-:Y:S05]  /*8da0*/  @!P0 NANOSLEEP.SYNCS 0x989680 ;  /* 0x009896800000895d */ /* 0x010fea0003900000 */
[----:B------:R-:W4:Y:S02]  /*8db0*/  @!P0 SYNCS.PHASECHK.TRANS64 P0, [R0+URZ+0x30], R3 ;  /* 0x00003003000085a7 */ /* 0x000f2400080010ff */
[----:B----4-:R-:W-:Y:S05]  /*8dc0*/  @!P0 BRA `(.L_x_110) ;  /* 0xfffffffc00f08947 */ /* 0x010fea000383ffff */
[----:B------:R-:W-:Y:S05]  /*8dd0*/  BRA `(.L_x_26) ;  /* 0xffffff8800f07947 */ /* 0x000fea000383ffff */
.L_x_34:
[----:B-1----:R-:W-:Y:S07]  /*8de0*/  MOV R0, UR17 ;  /* 0x0000001100007c02 */ /* 0x002fee0008000f00 */
.L_x_111:
[----:B-1----:R1:W2:Y:S02]  /*8df0*/  SYNCS.PHASECHK.TRANS64.TRYWAIT P0, [R0+URZ+0x30], R3 ;  /* 0x00003003000075a7 */ /* 0x0022a400080011ff */
[----:B--2---:R-:W-:Y:S05]  /*8e00*/  @!P0 NANOSLEEP.SYNCS 0x989680 ;  /* 0x009896800000895d */ /* 0x004fea0003900000 */
[----:B------:R-:W2:Y:S02]  /*8e10*/  @!P0 SYNCS.PHASECHK.TRANS64 P0, [R0+URZ+0x30], R3 ;  /* 0x00003003000085a7 */ /* 0x000ea400080010ff */
[----:B--2---:R-:W-:Y:S05]  /*8e20*/  @!P0 BRA `(.L_x_111) ;  /* 0xfffffffc00f08947 */ /* 0x004fea000383ffff */
[----:B------:R-:W-:Y:S05]  /*8e30*/  BRA `(.L_x_33) ;  /* 0xffffff8c00ac7947 */ /* 0x000fea000383ffff */
.L_x_39:
[----:B-1----:R1:W2:Y:S02]  /*8e40*/  SYNCS.PHASECHK.TRANS64.TRYWAIT P0, [R3+URZ+0x80], R0 ;  /* 0x00008000030075a7 */ /* 0x0022a400080011ff */
[----:B--2---:R-:W-:Y:S05]  /*8e50*/  @!P0 NANOSLEEP.SYNCS 0x989680 ;  /* 0x009896800000895d */ /* 0x004fea0003900000 */
[----:B------:R-:W2:Y:S02]  /*8e60*/  @!P0 SYNCS.PHASECHK.TRANS64 P0, [R3+URZ+0x80], R0 ;  /* 0x00008000030085a7 */ /* 0x000ea400080010ff */
[----:B--2---:R-:W-:Y:S05]  /*8e70*/  @!P0 BRA `(.L_x_39) ;  /* 0xfffffffc00f08947 */ /* 0x004fea000383ffff */
[----:B------:R-:W-:Y:S05]  /*8e80*/  BRA `(.L_x_112) ;  /* 0xffffff9000507947 */ /* 0x000fea000383ffff */
.L_x_43:
[----:B-1----:R-:W-:-:S07]  /*8e90*/  MOV R0, UR4 ;  /* 0x0000000400007c02 */ /* 0x002fce0008000f00 */
.L_x_113:
[----:B-1----:R1:W2:Y:S02]  /*8ea0*/  SYNCS.PHASECHK.TRANS64.TRYWAIT P0, [R0+URZ], R3 ;  /* 0x00000003000075a7 */ /* 0x0022a400080011ff */
[----:B--2---:R-:W-:Y:S05]  /*8eb0*/  @!P0 NANOSLEEP.SYNCS 0x989680 ;  /* 0x009896800000895d */ /* 0x004fea0003900000 */
[----:B------:R-:W2:Y:S02]  /*8ec0*/  @!P0 SYNCS.PHASECHK.TRANS64 P0, [R0+URZ], R3 ;  /* 0x00000003000085a7 */ /* 0x000ea400080010ff */
[----:B--2---:R-:W-:Y:S05]  /*8ed0*/  @!P0 BRA `(.L_x_113) ;  /* 0xfffffffc00f08947 */ /* 0x004fea000383ffff */
[----:B------:R-:W-:Y:S05]  /*8ee0*/  BRA `(.L_x_114) ;  /* 0xffffff9400f47947 */ /* 0x000fea000383ffff */
.L_x_44:
[----:B------:R-:W-:-:S07]  /*8ef0*/  MOV R0, UR4 ;  /* 0x0000000400007c02 */ /* 0x000fce0008000f00 */
.L_x_115:
[----:B-1----:R1:W2:Y:S02]  /*8f00*/  SYNCS.PHASECHK.TRANS64.TRYWAIT P0, [R0+URZ], R3 ;  /* 0x00000003000075a7 */ /* 0x0022a400080011ff */
[----:B--2---:R-:W-:Y:S05]  /*8f10*/  @!P0 NANOSLEEP.SYNCS 0x989680 ;  /* 0x009896800000895d */ /* 0x004fea0003900000 */
[----:B------:R-:W2:Y:S02]  /*8f20*/  @!P0 SYNCS.PHASECHK.TRANS64 P0, [R0+URZ], R3 ;  /* 0x00000003000085a7 */ /* 0x000ea400080010ff */
[----:B--2---:R-:W-:Y:S05]  /*8f30*/  @!P0 BRA `(.L_x_115) ;  /* 0xfffffffc00f08947 */ /* 0x004fea000383ffff */
[----:B------:R-:W-:Y:S05]  /*8f40*/  BRA `(.L_x_116) ;  /* 0xffffff9800007947 */ /* 0x000fea000383ffff */
.L_x_45:
[----:B------:R-:W-:-:S07]  /*8f50*/  MOV R0, UR4 ;  /* 0x0000000400007c02 */ /* 0x000fce0008000f00 */
.L_x_117:
[----:B-1----:R1:W2:Y:S02]  /*8f60*/  SYNCS.PHASECHK.TRANS64.TRYWAIT P0, [R0+URZ], R3 ;  /* 0x00000003000075a7 */ /* 0x0022a400080011ff */
[----:B--2---:R-:W-:Y:S05]  /*8f70*/  @!P0 NANOSLEEP.SYNCS 0x989680 ;  /* 0x009896800000895d */ /* 0x004fea0003900000 */
[----:B------:R-:W2:Y:S02]  /*8f80*/  @!P0 SYNCS.PHASECHK.TRANS64 P0, [R0+URZ], R3 ;  /* 0x00000003000085a7 */ /* 0x000ea400080010ff */
[----:B--2---:R-:W-:Y:S05]  /*8f90*/  @!P0 BRA `(.L_x_117) ;  /* 0xfffffffc00f08947 */ /* 0x004fea000383ffff */
[----:B------:R-:W-:Y:S05]  /*8fa0*/  BRA `(.L_x_118) ;  /* 0xffffff98000c7947 */ /* 0x000fea000383ffff */
.L_x_46:
[----:B------:R-:W-:-:S07]  /*8fb0*/  MOV R0, UR4 ;  /* 0x0000000400007c02 */ /* 0x000fce0008000f00 */
.L_x_119:
[----:B-1----:R1:W2:Y:S02]  /*8fc0*/  SYNCS.PHASECHK.TRANS64.TRYWAIT P0, [R0+URZ], R3 ;  /* 0x00000003000075a7 */ /* 0x0022a400080011ff */
[----:B--2---:R-:W-:Y:S05]  /*8fd0*/  @!P0 NANOSLEEP.SYNCS 0x989680 ;  /* 0x009896800000895d */ /* 0x004fea0003900000 */
[----:B------:R-:W2:Y:S02]  /*8fe0*/  @!P0 SYNCS.PHASECHK.TRANS64 P0, [R0+URZ], R3 ;  /* 0x00000003000085a7 */ /* 0x000ea400080010ff */
[----:B--2---:R-:W-:Y:S05]  /*8ff0*/  @!P0 BRA `(.L_x_119) ;  /* 0xfffffffc00f08947 */ /* 0x004fea000383ffff */
[----:B------:R-:W-:Y:S05]  /*9000*/  BRA `(.L_x_120) ;  /* 0xffffff9800187947 */ /* 0x000fea000383ffff */
.L_x_47:
[----:B------:R-:W-:-:S07]  /*9010*/  MOV R0, UR4 ;  /* 0x0000000400007c02 */ /* 0x000fce0008000f00 */
.L_x_121:
[----:B-1----:R1:W2:Y:S02]  /*9020*/  SYNCS.PHASECHK.TRANS64.TRYWAIT P0, [R0+URZ], R3 ;  /* 0x00000003000075a7 */ /* 0x0022a400080011ff */
[----:B--2---:R-:W-:Y:S05]  /*9030*/  @!P0 NANOSLEEP.SYNCS 0x989680 ;  /* 0x009896800000895d */ /* 0x004fea0003900000 */
[----:B------:R-:W2:Y:S02]  /*9040*/  @!P0 SYNCS.PHASECHK.TRANS64 P0, [R0+URZ], R3 ;  /* 0x00000003000085a7 */ /* 0x000ea400080010ff */
[----:B--2---:R-:W-:Y:S05]  /*9050*/  @!P0 BRA `(.L_x_121) ;  /* 0xfffffffc00f08947 */ /* 0x004fea000383ffff */
[----:B------:R-:W-:Y:S05]  /*9060*/  BRA `(.L_x_122) ;  /* 0xffffff9800247947 */ /* 0x000fea000383ffff */
.L_x_50:
[----:B--2---:R2:W3:Y:S02]  /*9070*/  SYNCS.PHASECHK.TRANS64.TRYWAIT P0, [R2+URZ+0xe0], R5 ;  /* 0x0000e005020075a7 */ /* 0x0044e400080011ff */
[----:B---3--:R-:W-:Y:S05]  /*9080*/  @!P0 NANOSLEEP.SYNCS 0x989680 ;  /* 0x009896800000895d */ /* 0x008fea0003900000 */
[----:B------:R-:W3:Y:S02]  /*9090*/  @!P0 SYNCS.PHASECHK.TRANS64 P0, [R2+URZ+0xe0], R5 ;  /* 0x0000e005020085a7 */ /* 0x000ee400080010ff */
[----:B---3--:R-:W-:Y:S05]  /*90a0*/  @!P0 BRA `(.L_x_50) ;  /* 0xfffffffc00f08947 */ /* 0x008fea000383ffff */
[----:B------:R-:W-:Y:S05]  /*90b0*/  BRA `(.L_x_123) ;  /* 0xffffff9800807947 */ /* 0x000fea000383ffff */
.L_x_51:
[----:B------:R-:W-:-:S07]  /*90c0*/  MOV R2, UR5 ;  /* 0x0000000500027c02 */ /* 0x000fce0008000f00 */
.L_x_124:
[----:B--2---:R2:W3:Y:S02]  /*90d0*/  SYNCS.PHASECHK.TRANS64.TRYWAIT P0, [R2+URZ+0x90], R5 ;  /* 0x00009005020075a7 */ /* 0x0044e400080011ff */
[----:B---3--:R-:W-:Y:S05]  /*90e0*/  @!P0 NANOSLEEP.SYNCS 0x989680 ;  /* 0x009896800000895d */ /* 0x008fea0003900000 */
[----:B------:R-:W3:Y:S02]  /*90f0*/  @!P0 SYNCS.PHASECHK.TRANS64 P0, [R2+URZ+0x90], R5 ;  /* 0x00009005020085a7 */ /* 0x000ee400080010ff */
[----:B---3--:R-:W-:Y:S05]  /*9100*/  @!P0 BRA `(.L_x_124) ;  /* 0xfffffffc00f08947 */ /* 0x008fea000383ffff */
[----:B------:R-:W-:Y:S05]  /*9110*/  BRA `(.L_x_125) ;  /* 0xffffff9800907947 */ /* 0x000fea000383ffff */
.L_x_52:
[----:B--2---:R2:W3:Y:S02]  /*9120*/  SYNCS.PHASECHK.TRANS64.TRYWAIT P1, [R2+URZ+0x80], R5 ;  /* 0x00008005020075a7 */ /* 0x0044e400080211ff */
[----:B---3--:R-:W-:Y:S05]  /*9130*/  @!P1 NANOSLEEP.SYNCS 0x989680 ;  /* 0x009896800000995d */ /* 0x008fea0003900000 */
[----:B------:R-:W3:Y:S02]  /*9140*/  @!P1 SYNCS.PHASECHK.TRANS64 P1, [R2+URZ+0x80], R5 ;  /* 0x00008005020095a7 */ /* 0x000ee400080210ff */
[----:B---3--:R-:W-:Y:S05]  /*9150*/  @!P1 BRA `(.L_x_52) ;  /* 0xfffffffc00f09947 */ /* 0x008fea000383ffff */
[----:B------:R-:W-:Y:S05]  /*9160*/  BRA `(.L_x_126) ;  /* 0xffffff9800c07947 */ /* 0x000fea000383ffff */
.L_x_55:
[----:B------:R-:W-:-:S07]  /*9170*/  MOV R0, UR5 ;  /* 0x0000000500007c02 */ /* 0x000fce0008000f00 */
.L_x_127:
[----:B--2---:R2:W3:Y:S02]  /*9180*/  SYNCS.PHASECHK.TRANS64.TRYWAIT P0, [R0+URZ+0x90], R3 ;  /* 0x00009003000075a7 */ /* 0x0044e400080011ff */
[----:B---3--:R-:W-:Y:S05]  /*9190*/  @!P0 NANOSLEEP.SYNCS 0x989680 ;  /* 0x009896800000895d */ /* 0x008fea0003900000 */
[----:B------:R-:W3:Y:S02]  /*91a0*/  @!P0 SYNCS.PHASECHK.TRANS64 P0, [R0+URZ+0x90], R3 ;  /* 0x00009003000085a7 */ /* 0x000ee400080010ff */
[----:B---3--:R-:W-:Y:S05]  /*91b0*/  @!P0 BRA `(.L_x_127) ;  /* 0xfffffffc00f08947 */ /* 0x008fea000383ffff */
[----:B------:R-:W-:Y:S05]  /*91c0*/  BRA `(.L_x_54) ;  /* 0xffffff9c00147947 */ /* 0x000fea000383ffff */
.L_x_62:
[----:B-1----:R1:W2:Y:S02]  /*91d0*/  SYNCS.PHASECHK.TRANS64.TRYWAIT P1, [R0+URZ+0x80], R5 ;  /* 0x00008005000075a7 */ /* 0x0022a400080211ff */
[----:B--2---:R-:W-:Y:S05]  /*91e0*/  @!P1 NANOSLEEP.SYNCS 0x989680 ;  /* 0x009896800000995d */ /* 0x004fea0003900000 */
[----:B------:R-:W2:Y:S02]  /*91f0*/  @!P1 SYNCS.PHASECHK.TRANS64 P1, [R0+URZ+0x80], R5 ;  /* 0x00008005000095a7 */ /* 0x000ea400080210ff */
[----:B--2---:R-:W-:Y:S05]  /*9200*/  @!P1 BRA `(.L_x_62) ;  /* 0xfffffffc00f09947 */ /* 0x004fea000383ffff */
[----:B------:R-:W-:Y:S05]  /*9210*/  BRA `(.L_x_128) ;  /* 0xffffffa000887947 */ /* 0x000fea000383ffff */
.L_x_63:
[----:B------:R-:W-:-:S07]  /*9220*/  MOV R3, UR15 ;  /* 0x0000000f00037c02 */ /* 0x000fce0008000f00 */
.L_x_129:
[----:B-1----:R1:W2:Y:S02]  /*9230*/  SYNCS.PHASECHK.TRANS64.TRYWAIT P0, [R3+URZ+0xc0], R0 ;  /* 0x0000c000030075a7 */ /* 0x0022a400080011ff */
[----:B--2---:R-:W-:Y:S05]  /*9240*/  @!P0 NANOSLEEP.SYNCS 0x989680 ;  /* 0x009896800000895d */ /* 0x004fea0003900000 */
[----:B------:R-:W2:Y:S02]  /*9250*/  @!P0 SYNCS.PHASECHK.TRANS64 P0, [R3+URZ+0xc0], R0 ;  /* 0x0000c000030085a7 */ /* 0x000ea400080010ff */
[----:B--2---:R-:W-:Y:S05]  /*9260*/  @!P0 BRA `(.L_x_129) ;  /* 0xfffffffc00f08947 */ /* 0x004fea000383ffff */
[----:B------:R-:W-:Y:S05]  /*9270*/  BRA `(.L_x_130) ;  /* 0xffffffa000d47947 */ /* 0x000fea000383ffff */
.L_x_66:
[----:B------:R-:W-:Y:S07]  /*9280*/  MOV R0, UR7 ;  /* 0x0000000700007c02 */ /* 0x000fee0008000f00 */
.L_x_131:
[----:B-1----:R1:W2:Y:S02]  /*9290*/  SYNCS.PHASECHK.TRANS64.TRYWAIT P0, [R0+URZ], R3 ;  /* 0x00000003000075a7 */ /* 0x0022a400080011ff */
[----:B--2---:R-:W-:Y:S05]  /*92a0*/  @!P0 NANOSLEEP.SYNCS 0x989680 ;  /* 0x009896800000895d */ /* 0x004fea0003900000 */
[----:B------:R-:W2:Y:S02]  /*92b0*/  @!P0 SYNCS.PHASECHK.TRANS64 P0, [R0+URZ], R3 ;  /* 0x00000003000085a7 */ /* 0x000ea400080010ff */
[----:B--2---:R-:W-:Y:S05]  /*92c0*/  @!P0 BRA `(.L_x_131) ;  /* 0xfffffffc00f08947 */ /* 0x004fea000383ffff */
[----:B------:R-:W-:Y:S05]  /*92d0*/  BRA `(.L_x_65) ;  /* 0xffffffa000f07947 */ /* 0x000fea000383ffff */
.L_x_69:
[----:B------:R-:W-:-:S07]  /*92e0*/  MOV R0, UR5 ;  /* 0x0000000500007c02 */ /* 0x000fce0008000f00 */
.L_x_132:
[----:B--2---:R2:W4:Y:S02]  /*92f0*/  SYNCS.PHASECHK.TRANS64.TRYWAIT P0, [R0+URZ], R3 ;  /* 0x00000003000075a7 */ /* 0x00452400080011ff */
[----:B----4-:R-:W-:Y:S05]  /*9300*/  @!P0 NANOSLEEP.SYNCS 0x989680 ;  /* 0x009896800000895d */ /* 0x010fea0003900000 */
[----:B------:R-:W4:Y:S02]  /*9310*/  @!P0 SYNCS.PHASECHK.TRANS64 P0, [R0+URZ], R3 ;  /* 0x00000003000085a7 */ /* 0x000f2400080010ff */
[----:B----4-:R-:W-:Y:S05]  /*9320*/  @!P0 BRA `(.L_x_132) ;  /* 0xfffffffc00f08947 */ /* 0x010fea000383ffff */
[----:B------:R-:W-:Y:S05]  /*9330*/  BRA `(.L_x_133) ;  /* 0xffffffa400cc7947 */ /* 0x000fea000383ffff */
.L_x_70:
[----:B------:R-:W-:-:S07]  /*9340*/  MOV R0, UR5 ;  /* 0x0000000500007c02 */ /* 0x000fce0008000f00 */
.L_x_134:
[----:B--2---:R2:W4:Y:S02]  /*9350*/  SYNCS.PHASECHK.TRANS64.TRYWAIT P0, [R0+URZ], R3 ;  /* 0x00000003000075a7 */ /* 0x00452400080011ff */
[----:B----4-:R-:W-:Y:S05]  /*9360*/  @!P0 NANOSLEEP.SYNCS 0x989680 ;  /* 0x009896800000895d */ /* 0x010fea0003900000 */
[----:B------:R-:W4:Y:S02]  /*9370*/  @!P0 SYNCS.PHASECHK.TRANS64 P0, [R0+URZ], R3 ;  /* 0x00000003000085a7 */ /* 0x000f2400080010ff */
[----:B----4-:R-:W-:Y:S05]  /*9380*/  @!P0 BRA `(.L_x_134) ;  /* 0xfffffffc00f08947 */ /* 0x010fea000383ffff */
[----:B------:R-:W-:Y:S05]  /*9390*/  BRA `(.L_x_135) ;  /* 0xffffffa400d87947 */ /* 0x000fea000383ffff */
.L_x_71:
[----:B------:R-:W-:-:S07]  /*93a0*/  MOV R0, UR5 ;  /* 0x0000000500007c02 */ /* 0x000fce0008000f00 */
.L_x_136:
[----:B--2---:R2:W4:Y:S02]  /*93b0*/  SYNCS.PHASECHK.TRANS64.TRYWAIT P0, [R0+URZ], R3 ;  /* 0x00000003000075a7 */ /* 0x00452400080011ff */
[----:B----4-:R-:W-:Y:S05]  /*93c0*/  @!P0 NANOSLEEP.SYNCS 0x989680 ;  /* 0x009896800000895d */ /* 0x010fea0003900000 */
[----:B------:R-:W4:Y:S02]  /*93d0*/  @!P0 SYNCS.PHASECHK.TRANS64 P0, [R0+URZ], R3 ;  /* 0x00000003000085a7 */ /* 0x000f2400080010ff */
[----:B----4-:R-:W-:Y:S05]  /*93e0*/  @!P0 BRA `(.L_x_136) ;  /* 0xfffffffc00f08947 */ /* 0x010fea000383ffff */
[----:B------:R-:W-:Y:S05]  /*93f0*/  BRA `(.L_x_137) ;  /* 0xffffffa400e47947 */ /* 0x000fea000383ffff */
.L_x_72:
[----:B------:R-:W-:-:S07]  /*9400*/  MOV R0, UR6 ;  /* 0x0000000600007c02 */ /* 0x000fce0008000f00 */
.L_x_138:
[----:B--2---:R2:W4:Y:S02]  /*9410*/  SYNCS.PHASECHK.TRANS64.TRYWAIT P0, [R0+URZ], R3 ;  /* 0x00000003000075a7 */ /* 0x00452400080011ff */
[----:B----4-:R-:W-:Y:S05]  /*9420*/  @!P0 NANOSLEEP.SYNCS 0x989680 ;  /* 0x009896800000895d */ /* 0x010fea0003900000 */
[----:B------:R-:W4:Y:S02]  /*9430*/  @!P0 SYNCS.PHASECHK.TRANS64 P0, [R0+URZ], R3 ;  /* 0x00000003000085a7 */ /* 0x000f2400080010ff */
[----:B----4-:R-:W-:Y:S05]  /*9440*/  @!P0 BRA `(.L_x_138) ;  /* 0xfffffffc00f08947 */ /* 0x010fea000383ffff */
[----:B------:R-:W-:Y:S05]  /*9450*/  BRA `(.L_x_139) ;  /* 0xffffffa400f07947 */ /* 0x000fea000383ffff */
.L_x_77:
[----:B--2---:R2:W3:Y:S02]  /*9460*/  SYNCS.PHASECHK.TRANS64.TRYWAIT P0, [R3+URZ+0x80], R0 ;  /* 0x00008000030075a7 */ /* 0x0044e400080011ff */
[----:B---3--:R-:W-:Y:S05]  /*9470*/  @!P0 NANOSLEEP.SYNCS 0x989680 ;  /* 0x009896800000895d */ /* 0x008fea0003900000 */
[----:B------:R-:W3:Y:S02]  /*9480*/  @!P0 SYNCS.PHASECHK.TRANS64 P0, [R3+URZ+0x80], R0 ;  /* 0x00008000030085a7 */ /* 0x000ee400080010ff */
[----:B---3--:R-:W-:Y:S05]  /*9490*/  @!P0 BRA `(.L_x_77) ;  /* 0xfffffffc00f08947 */ /* 0x008fea000383ffff */
[----:B------:R-:W-:Y:S05]  /*94a0*/  BRA `(.L_x_140) ;  /* 0xffffffac00187947 */ /* 0x000fea000383ffff */
.L_x_80:
[----:B------:R-:W-:Y:S07]  /*94b0*/  MOV R0, UR29 ;  /* 0x0000001d00007c02 */ /* 0x000fee0008000f00 */
.L_x_141:
[----:B--2---:R2:W3:Y:S02]  /*94c0*/  SYNCS.PHASECHK.TRANS64.TRYWAIT P1, [R0+URZ+0x78], R3 ;  /* 0x00007803000075a7 */ /* 0x0044e400080211ff */
[----:B---3--:R-:W-:Y:S05]  /*94d0*/  @!P1 NANOSLEEP.SYNCS 0x989680 ;  /* 0x009896800000995d */ /* 0x008fea0003900000 */
[----:B------:R-:W3:Y:S02]  /*94e0*/  @!P1 SYNCS.PHASECHK.TRANS64 P1, [R0+URZ+0x78], R3 ;  /* 0x00007803000095a7 */ /* 0x000ee400080210ff */
[----:B---3--:R-:W-:Y:S05]  /*94f0*/  @!P1 BRA `(.L_x_141) ;  /* 0xfffffffc00f09947 */ /* 0x008fea000383ffff */
[----:B------:R-:W-:Y:S05]  /*9500*/  BRA `(.L_x_79) ;  /* 0xffffffb0008c7947 */ /* 0x000fea000383ffff */
.L_x_83:
[----:B--2---:R-:W-:Y:S07]  /*9510*/  MOV R3, UR29 ;  /* 0x0000001d00037c02 */ /* 0x004fee0008000f00 */
.L_x_142:
[----:B--2---:R2:W3:Y:S02]  /*9520*/  SYNCS.PHASECHK.TRANS64.TRYWAIT P0, [R3+URZ+0x68], R2 ;  /* 0x00006802030075a7 */ /* 0x0044e400080011ff */
[----:B---3--:R-:W-:Y:S05]  /*9530*/  @!P0 NANOSLEEP.SYNCS 0x989680 ;  /* 0x009896800000895d */ /* 0x008fea0003900000 */
[----:B------:R-:W3:Y:S02]  /*9540*/  @!P0 SYNCS.PHASECHK.TRANS64 P0, [R3+URZ+0x68], R2 ;  /* 0x00006802030085a7 */ /* 0x000ee400080010ff */
[----:B---3--:R-:W-:Y:S05]  /*9550*/  @!P0 BRA `(.L_x_142) ;  /* 0xfffffffc00f08947 */ /* 0x008fea000383ffff */
[----:B------:R-:W-:Y:S05]  /*9560*/  BRA `(.L_x_143) ;  /* 0xffffffb000dc7947 */ /* 0x000fea000383ffff */
.L_x_86:
[----:B-1----:R1:W2:Y:S02]  /*9570*/  SYNCS.PHASECHK.TRANS64.TRYWAIT P0, [R0+URZ+0x80], R3 ;  /* 0x00008003000075a7 */ /* 0x0022a400080011ff */
[----:B--2---:R-:W-:Y:S05]  /*9580*/  @!P0 NANOSLEEP.SYNCS 0x989680 ;  /* 0x009896800000895d */ /* 0x004fea0003900000 */
[----:B------:R-:W2:Y:S02]  /*9590*/  @!P0 SYNCS.PHASECHK.TRANS64 P0, [R0+URZ+0x80], R3 ;  /* 0x00008003000085a7 */ /* 0x000ea400080010ff */
[----:B--2---:R-:W-:Y:S05]  /*95a0*/  @!P0 BRA `(.L_x_86) ;  /* 0xfffffffc00f08947 */ /* 0x004fea000383ffff */
[----:B------:R-:W-:Y:S05]  /*95b0*/  BRA `(.L_x_144) ;  /* 0xffffffb800b87947 */ /* 0x000fea000383ffff */
.L_x_92:
[----:B------:R-:W-:Y:S07]  /*95c0*/  MOV R0, UR63 ;  /* 0x0000003f00007c02 */ /* 0x000fee0008000f00 */
.L_x_145:
[----:B-1----:R1:W2:Y:S02]  /*95d0*/  SYNCS.PHASECHK.TRANS64.TRYWAIT P2, [R0+URZ+0x60], R5 ;  /* 0x00006005000075a7 */ /* 0x0022a400080411ff */
[----:B--2---:R-:W-:Y:S05]  /*95e0*/  @!P2 NANOSLEEP.SYNCS 0x989680 ;  /* 0x009896800000a95d */ /* 0x004fea0003900000 */
[----:B------:R-:W2:Y:S02]  /*95f0*/  @!P2 SYNCS.PHASECHK.TRANS64 P2, [R0+URZ+0x60], R5 ;  /* 0x000060050000a5a7 */ /* 0x000ea400080410ff */
[----:B--2---:R-:W-:Y:S05]  /*9600*/  @!P2 BRA `(.L_x_145) ;  /* 0xfffffffc00f0a947 */ /* 0x004fea000383ffff */
[----:B------:R-:W-:Y:S05]  /*9610*/  BRA `(.L_x_91) ;  /* 0xffffffc400507947 */ /* 0x000fea000383ffff */
.L_x_94:
[----:B------:R-:W-:Y:S11]  /*9620*/  R2UR UR4, R109 ;  /* 0x000000006d0472ca */ /* 0x000ff600000e0000 */
[----:B------:R-:W-:Y:S02]  /*9630*/  @!UPT UIADD3 URZ, UPT, UPT, URZ, URZ, URZ ;  /* 0x000000fffffff290 */ /* 0x000fe4000fffe0ff */
[----:B-1----:R-:W-:Y:S07]  /*9640*/  MOV R0, UR4 ;  /* 0x0000000400007c02 */ /* 0x002fee0008000f00 */
.L_x_146:
[----:B-1----:R1:W3:Y:S02]  /*9650*/  SYNCS.PHASECHK.TRANS64.TRYWAIT P0, [R0+URZ+0xa0], R3 ;  /* 0x0000a003000075a7 */ /* 0x0022e400080011ff */
[----:B---3--:R-:W-:Y:S05]  /*9660*/  @!P0 NANOSLEEP.SYNCS 0x989680 ;  /* 0x009896800000895d */ /* 0x008fea0003900000 */
[----:B------:R-:W3:Y:S02]  /*9670*/  @!P0 SYNCS.PHASECHK.TRANS64 P0, [R0+URZ+0xa0], R3 ;  /* 0x0000a003000085a7 */ /* 0x000ee400080010ff */
[----:B---3--:R-:W-:Y:S05]  /*9680*/  @!P0 BRA `(.L_x_146) ;  /* 0xfffffffc00f08947 */ /* 0x008fea000383ffff */
[----:B------:R-:W-:Y:S05]  /*9690*/  BRA `(.L_x_93) ;  /* 0xffffffc400f07947 */ /* 0x000fea000383ffff */
        .weak           $__internal_0_$__cuda_sm10x_tcgen05_guardrail_trap_col_being_dealloced_not_returned_by_alloc
        .type           $__internal_0_$__cuda_sm10x_tcgen05_guardrail_trap_col_being_dealloced_not_returned_by_alloc,@function
        .size           $__internal_0_$__cuda_sm10x_tcgen05_guardrail_trap_col_being_dealloced_not_returned_by_alloc,($__internal_1_$__cuda_sm10x_tcgen05_guardrail_trap_phase_invalid_during_alloc - $__internal_0_$__cuda_sm10x_tcgen05_guardrail_trap_col_being_dealloced_not_returned_by_alloc)
$__internal_0_$__cuda_sm10x_tcgen05_guardrail_trap_col_being_dealloced_not_returned_by_alloc:
[----:B------:R-:W-:Y:S05]  /*96a0*/  BPT.TRAP 0x1 ;  /* 0x000000040000795c */ /* 0x000fea0000300000 */
[----:B------:R-:W-:-:S04]  /*96b0*/  HFMA2 R3, -RZ, RZ, 0, 0 ;  /* 0x00000000ff037431 */ /* 0x000fc800000001ff */
[----:B------:R-:W-:Y:S05]  /*96c0*/  RET.REL.NODEC R2 `(_ZN7cutlass13device_kernelINS_4gemm6kernel13GemmUniversalIN4cute5tupleIJiiiiEEENS1_10collective13CollectiveMmaINS1_35MainloopSm100TmaUmmaWarpSpecializedILi6ELi2ELi4ENS5_IJNS4_1CILi2EEENSA_ILi1EEESC_EEEEENS5_IJNSA_ILi64EEENSA_ILi176EEENSA_ILi128EEEEEEaNS5_IJlSC_lEEEaSJ_NS4_8TiledMMAINS4_8MMA_AtomIJNS4_15SM100_MMA_S8_SSIaaiLi64ELi176ELNS4_4UMMA5MajorE0ELSO_0ELNSN_8SaturateE0EEEEEENS4_6LayoutINS5_IJSC_SC_SC_EEENS5_IJNSA_ILi0EEESU_SU_EEEEENS5_IJNS4_10UnderscoreESX_SX_EEEEENS4_13SM90_TMA_LOADENS4_14ComposedLayoutINS4_7SwizzleILi3ELi4ELi3EEENS4_18smem_ptr_flag_bitsILi8EEENSS_INS5_IJNSA_ILi8EEESH_EEENS5_IJSH_SC_EEEEEEEvNS4_8identityENS4_23SM90_TMA_LOAD_MULTICASTES1A_vS1B_EENS_8epilogue10collective18CollectiveEpilogueINS1E_23Sm100TmaWarpSpecializedILi1ELi1ELi88ELb0ELb0EEEJSI_NS5_IJNSS_ISF_SC_EENSS_ISG_SC_EEEEEaSJ_aSJ_NS1E_6fusion15FusionCallbacksIS1I_NS1M_17LinearCombinationIaiaiLNS_15FloatRoundStyleE2EEESI_S1L_JEEENS4_5SM1004TMEM4LOAD25SM100_TMEM_LOAD_16dp32b8xES10_NS11_INS12_ILi0ELi4ELi3EEES15_NSS_INS5_IJS16_NSA_ILi16EEEEEENS5_IJS1X_SC_EEEEEEENS4_39AutoVectorizingCopyWithAssumedAlignmentILi128EEENS4_14SM90_TMA_STOREES21_S23_S23_EEEvvEEEEvNT_6ParamsE) ;  /* 0xffffff68024c7950 */ /* 0x000fea0003c3ffff */
        .weak           $__internal_1_$__cuda_sm10x_tcgen05_guardrail_trap_phase_invalid_during_alloc
        .type           $__internal_1_$__cuda_sm10x_tcgen05_guardrail_trap_phase_invalid_during_alloc,@function
        .size           $__internal_1_$__cuda_sm10x_tcgen05_guardrail_trap_phase_invalid_during_alloc,($__internal_2_$__cuda_sm10x_tcgen05_guardrail_trap_unallocated_columns_being_dealloced - $__internal_1_$__cuda_sm10x_tcgen05_guardrail_trap_phase_invalid_during_alloc)
$__internal_1_$__cuda_sm10x_tcgen05_guardrail_trap_phase_invalid_during_alloc:
[----:B------:R-:W-:Y:S05]  /*96d0*/  BPT.TRAP 0x1 ;  /* 0x000000040000795c */ /* 0x000fea0000300000 */
[----:B------:R-:W-:-:S04]  /*96e0*/  MOV R5, 0x0 ;  /* 0x0000000000057802 */ /* 0x000fc80000000f00 */
[----:B------:R-:W-:Y:S05]  /*96f0*/  RET.REL.NODEC R4 `(_ZN7cutlass13device_kernelINS_4gemm6kernel13GemmUniversalIN4cute5tupleIJiiiiEEENS1_10collective13CollectiveMmaINS1_35MainloopSm100TmaUmmaWarpSpecializedILi6ELi2ELi4ENS5_IJNS4_1CILi2EEENSA_ILi1EEESC_EEEEENS5_IJNSA_ILi64EEENSA_ILi176EEENSA_ILi128EEEEEEaNS5_IJlSC_lEEEaSJ_NS4_8TiledMMAINS4_8MMA_AtomIJNS4_15SM100_MMA_S8_SSIaaiLi64ELi176ELNS4_4UMMA5MajorE0ELSO_0ELNSN_8SaturateE0EEEEEENS4_6LayoutINS5_IJSC_SC_SC_EEENS5_IJNSA_ILi0EEESU_SU_EEEEENS5_IJNS4_10UnderscoreESX_SX_EEEEENS4_13SM90_TMA_LOADENS4_14ComposedLayoutINS4_7SwizzleILi3ELi4ELi3EEENS4_18smem_ptr_flag_bitsILi8EEENSS_INS5_IJNSA_ILi8EEESH_EEENS5_IJSH_SC_EEEEEEEvNS4_8identityENS4_23SM90_TMA_LOAD_MULTICASTES1A_vS1B_EENS_8epilogue10collective18CollectiveEpilogueINS1E_23Sm100TmaWarpSpecializedILi1ELi1ELi88ELb0ELb0EEEJSI_NS5_IJNSS_ISF_SC_EENSS_ISG_SC_EEEEEaSJ_aSJ_NS1E_6fusion15FusionCallbacksIS1I_NS1M_17LinearCombinationIaiaiLNS_15FloatRoundStyleE2EEESI_S1L_JEEENS4_5SM1004TMEM4LOAD25SM100_TMEM_LOAD_16dp32b8xES10_NS11_INS12_ILi0ELi4ELi3EEES15_NSS_INS5_IJS16_NSA_ILi16EEEEEENS5_IJS1X_SC_EEEEEEENS4_39AutoVectorizingCopyWithAssumedAlignmentILi128EEENS4_14SM90_TMA_STOREES21_S23_S23_EEEvvEEEEvNT_6ParamsE) ;  /* 0xffffff6804407950 */ /* 0x000fea0003c3ffff */
        .weak           $__internal_2_$__cuda_sm10x_tcgen05_guardrail_trap_unallocated_columns_being_dealloced
        .type           $__internal_2_$__cuda_sm10x_tcgen05_guardrail_trap_unallocated_columns_being_dealloced,@function
        .size           $__internal_2_$__cuda_sm10x_tcgen05_guardrail_trap_unallocated_columns_being_dealloced,(.L_x_148 - $__internal_2_$__cuda_sm10x_tcgen05_guardrail_trap_unallocated_columns_being_dealloced)
$__internal_2_$__cuda_sm10x_tcgen05_guardrail_trap_unallocated_columns_being_dealloced:
[----:B------:R-:W-:Y:S05]  /*9700*/  BPT.TRAP 0x1 ;  /* 0x000000040000795c */ /* 0x000fea0000300000 */
[----:B------:R-:W-:-:S04]  /*9710*/  HFMA2 R3, -RZ, RZ, 0, 0 ;  /* 0x00000000ff037431 */ /* 0x000fc800000001ff */
[----:B------:R-:W-:Y:S05]  /*9720*/  RET.REL.NODEC R2 `(_ZN7cutlass13device_kernelINS_4gemm6kernel13GemmUniversalIN4cute5tupleIJiiiiEEENS1_10collective13CollectiveMmaINS1_35MainloopSm100TmaUmmaWarpSpecializedILi6ELi2ELi4ENS5_IJNS4_1CILi2EEENSA_ILi1EEESC_EEEEENS5_IJNSA_ILi64EEENSA_ILi176EEENSA_ILi128EEEEEEaNS5_IJlSC_lEEEaSJ_NS4_8TiledMMAINS4_8MMA_AtomIJNS4_15SM100_MMA_S8_SSIaaiLi64ELi176ELNS4_4UMMA5MajorE0ELSO_0ELNSN_8SaturateE0EEEEEENS4_6LayoutINS5_IJSC_SC_SC_EEENS5_IJNSA_ILi0EEESU_SU_EEEEENS5_IJNS4_10UnderscoreESX_SX_EEEEENS4_13SM90_TMA_LOADENS4_14ComposedLayoutINS4_7SwizzleILi3ELi4ELi3EEENS4_18smem_ptr_flag_bitsILi8EEENSS_INS5_IJNSA_ILi8EEESH_EEENS5_IJSH_SC_EEEEEEEvNS4_8identityENS4_23SM90_TMA_LOAD_MULTICASTES1A_vS1B_EENS_8epilogue10collective18CollectiveEpilogueINS1E_23Sm100TmaWarpSpecializedILi1ELi1ELi88ELb0ELb0EEEJSI_NS5_IJNSS_ISF_SC_EENSS_ISG_SC_EEEEEaSJ_aSJ_NS1E_6fusion15FusionCallbacksIS1I_NS1M_17LinearCombinationIaiaiLNS_15FloatRoundStyleE2EEESI_S1L_JEEENS4_5SM1004TMEM4LOAD25SM100_TMEM_LOAD_16dp32b8xES10_NS11_INS12_ILi0ELi4ELi3EEES15_NSS_INS5_IJS16_NSA_ILi16EEEEEENS5_IJS1X_SC_EEEEEEENS4_39AutoVectorizingCopyWithAssumedAlignmentILi128EEENS4_14SM90_TMA_STOREES21_S23_S23_EEEvvEEEEvNT_6ParamsE) ;  /* 0xffffff6802347950 */ /* 0x000fea0003c3ffff */
.L_x_147:
[----:B------:R-:W-:-:S00]  /*9730*/  BRA `(.L_x_147) ;  /* 0xfffffffc00fc7947 */ /* 0x000fc0000383ffff */
[----:B------:R-:W-:-:S00]  /*9740*/  NOP ;  /* 0x0000000000007918 */ /* 0x000fc00000000000 */
        /* <DEDUP_REMOVED lines=11> */
.L_x_148:


//--------------------- .nv.global.init           --------------------------
	.section	.nv.global.init,"aw",@progbits
.nv.global.init:
	.type		$str$26,@object
	.size		$str$26,($str$25 - $str$26)
$str$26:
        /*0000*/ 	.byte	0x2f, 0x74, 0x6d, 0x70, 0x2f, 0x63, 0x75, 0x74, 0x6c, 0x61, 0x73, 0x73, 0x5f, 0x73, 0x77, 0x65
        /*0010*/ 	.byte	0x65, 0x70, 0x5f, 0x73, 0x72, 0x63, 0x2f, 0x69, 0x6e, 0x63, 0x6c, 0x75, 0x64, 0x65, 0x2f, 0x63
        /*0020*/ 	.byte	0x75, 0x74, 0x65, 0x2f, 0x61, 0x74, 0x6f, 0x6d, 0x2f, 0x63, 0x6f, 0x70, 0x79, 0x5f, 0x74, 0x72
        /*0030*/ 	.byte	0x61, 0x69, 0x74, 0x73, 0x5f, 0x73, 0x6d, 0x31, 0x30, 0x30, 0x2e, 0x68, 0x70, 0x70, 0x00
	.type		$str$25,@object
	.size		$str$25,(__unnamed_1 - $str$25)
$str$25:
        /*003f*/ 	.byte	0x28, 0x28, 0x75, 0x69, 0x6e, 0x74, 0x33, 0x32, 0x5f, 0x74, 0x28, 0x74, 0x68, 0x72, 0x65, 0x61
        /*004f*/ 	.byte	0x64, 0x49, 0x64, 0x78, 0x2e, 0x78, 0x29, 0x20, 0x2f, 0x20, 0x33, 0x32, 0x29, 0x20, 0x25, 0x20
        /*005f*/ 	.byte	0x34, 0x29, 0x20, 0x3d, 0x3d, 0x20, 0x28, 0x28, 0x28, 0x74, 0x6d, 0x65, 0x6d, 0x5f, 0x61, 0x64
        /*006f*/ 	.byte	0x64, 0x72, 0x20, 0x3e, 0x3e, 0x20, 0x31, 0x36, 0x29, 0x20, 0x2f, 0x20, 0x33, 0x32, 0x29, 0x20
        /*007f*/ 	.byte	0x25, 0x20, 0x34, 0x29, 0x00
	.type		__unnamed_1,@object
	.size		__unnamed_1,(.L_1 - __unnamed_1)
__unnamed_1:
        /*0084*/ 	.byte	0x63, 0x6f, 0x6e, 0x73, 0x74, 0x65, 0x78, 0x70, 0x72, 0x20, 0x76, 0x6f, 0x69, 0x64, 0x20, 0x63
        /* <DEDUP_REMOVED lines=36> */
        /*02d4*/ 	.byte	0x3a, 0x3a, 0x43, 0x3c, 0x30, 0x3e, 0x3e, 0x3e, 0x3e, 0x5d, 0x00
.L_1:


//--------------------- .nv.shared._ZN7cutlass13device_kernelINS_4gemm6kernel13GemmUniversalIN4cute5tupleIJiiiiEEENS1_10collective13CollectiveMmaINS1_35MainloopSm100TmaUmmaWarpSpecializedILi6ELi2ELi4ENS5_IJNS4_1CILi2EEENSA_ILi1EEESC_EEEEENS5_IJNSA_ILi64EEENSA_ILi176EEENSA_ILi128EEEEEEaNS5_IJlSC_lEEEaSJ_NS4_8TiledMMAINS4_8MMA_AtomIJNS4_15SM100_MMA_S8_SSIaaiLi64ELi176ELNS4_4UMMA5MajorE0ELSO_0ELNSN_8SaturateE0EEEEEENS4_6LayoutINS5_IJSC_SC_SC_EEENS5_IJNSA_ILi0EEESU_SU_EEEEENS5_IJNS4_10UnderscoreESX_SX_EEEEENS4_13SM90_TMA_LOADENS4_14ComposedLayoutINS4_7SwizzleILi3ELi4ELi3EEENS4_18smem_ptr_flag_bitsILi8EEENSS_INS5_IJNSA_ILi8EEESH_EEENS5_IJSH_SC_EEEEEEEvNS4_8identityENS4_23SM90_TMA_LOAD_MULTICASTES1A_vS1B_EENS_8epilogue10collective18CollectiveEpilogueINS1E_23Sm100TmaWarpSpecializedILi1ELi1ELi88ELb0ELb0EEEJSI_NS5_IJNSS_ISF_SC_EENSS_ISG_SC_EEEEEaSJ_aSJ_NS1E_6fusion15FusionCallbacksIS1I_NS1M_17LinearCombinationIaiaiLNS_15FloatRoundStyleE2EEESI_S1L_JEEENS4_5SM1004TMEM4LOAD25SM100_TMEM_LOAD_16dp32b8xES10_NS11_INS12_ILi0ELi4ELi3EEES15_NSS_INS5_IJS16_NSA_ILi16EEEEEENS5_IJS1X_SC_EEEEEEENS4_39AutoVectorizingCopyWithAssumedAlignmentILi128EEENS4_14SM90_TMA_STOREES21_S23_S23_EEEvvEEEEvNT_6ParamsE --------------------------
	.section	.nv.shared._ZN7cutlass13device_kernelINS_4gemm6kernel13GemmUniversalIN4cute5tupleIJiiiiEEENS1_10collective13CollectiveMmaINS1_35MainloopSm100TmaUmmaWarpSpecializedILi6ELi2ELi4ENS5_IJNS4_1CILi2EEENSA_ILi1EEESC_EEEEENS5_IJNSA_ILi64EEENSA_ILi176EEENSA_ILi128EEEEEEaNS5_IJlSC_lEEEaSJ_NS4_8TiledMMAINS4_8MMA_AtomIJNS4_15SM100_MMA_S8_SSIaaiLi64ELi176ELNS4_4UMMA5MajorE0ELSO_0ELNSN_8SaturateE0EEEEEENS4_6LayoutINS5_IJSC_SC_SC_EEENS5_IJNSA_ILi0EEESU_SU_EEEEENS5_IJNS4_10UnderscoreESX_SX_EEEEENS4_13SM90_TMA_LOADENS4_14ComposedLayoutINS4_7SwizzleILi3ELi4ELi3EEENS4_18smem_ptr_flag_bitsILi8EEENSS_INS5_IJNSA_ILi8EEESH_EEENS5_IJSH_SC_EEEEEEEvNS4_8identityENS4_23SM90_TMA_LOAD_MULTICASTES1A_vS1B_EENS_8epilogue10collective18CollectiveEpilogueINS1E_23Sm100TmaWarpSpecializedILi1ELi1ELi88ELb0ELb0EEEJSI_NS5_IJNSS_ISF_SC_EENSS_ISG_SC_EEEEEaSJ_aSJ_NS1E_6fusion15FusionCallbacksIS1I_NS1M_17LinearCombinationIaiaiLNS_15FloatRoundStyleE2EEESI_S1L_JEEENS4_5SM1004TMEM4LOAD25SM100_TMEM_LOAD_16dp32b8xES10_NS11_INS12_ILi0ELi4ELi3EEES15_NSS_INS5_IJS16_NSA_ILi16EEEEEENS5_IJS1X_SC_EEEEEEENS4_39AutoVectorizingCopyWithAssumedAlignmentILi128EEENS4_14SM90_TMA_STOREES21_S23_S23_EEEvvEEEEvNT_6ParamsE,"aw",@nobits
	.sectionflags	@""
	.align	16
	.zero		1024


//--------------------- .nv.shared.reserved.0     --------------------------
	.section	.nv.shared.reserved.0,"aw",@nobits
	.weak		__nv_reservedSMEM_offset_0_alias
	.size		__nv_reservedSMEM_offset_0_alias, 0, 64
	.other		__nv_reservedSMEM_offset_0_alias,@"STO_CUDA_RESERVED_SHARED STV_DEFAULT"
__nv_reservedSMEM_offset_0_alias:
	.zero		0
.nv.shared.reserved.0:
	.zero		64
	.weak		__nv_reservedSMEM_tcgen05_partition
	.type		__nv_reservedSMEM_tcgen05_partition,@object
	.size		__nv_reservedSMEM_tcgen05_partition,(.L_0 - __nv_reservedSMEM_tcgen05_partition)
__nv_reservedSMEM_tcgen05_partition:
	.zero		32
.L_0:


//--------------------- .nv.global                --------------------------
	.section	.nv.global,"aw",@nobits
.nv.global:
	.type		_ZN40_INTERNAL_ac17de41_4_k_cu_efc0e0ae_316074cute1_E,@object
	.size		_ZN40_INTERNAL_ac17de41_4_k_cu_efc0e0ae_316074cute1_E,(_ZN40_INTERNAL_ac17de41_4_k_cu_efc0e0ae_316074cuda3std3__45__cpo6cbeginE - _ZN40_INTERNAL_ac17de41_4_k_cu_efc0e0ae_316074cute1_E)
_ZN40_INTERNAL_ac17de41_4_k_cu_efc0e0ae_316074cute1_E:
	.zero		1
	.type		_ZN40_INTERNAL_ac17de41_4_k_cu_efc0e0ae_316074cuda3std3__45__cpo6cbeginE,@object
	.size		_ZN40_INTERNAL_ac17de41_4_k_cu_efc0e0ae_316074cuda3std3__45__cpo6cbeginE,(_ZN40_INTERNAL_ac17de41_4_k_cu_efc0e0ae_316074cuda3std3__48in_placeE - _ZN40_INTERNAL_ac17de41_4_k_cu_efc0e0ae_316074cuda3std3__45__cpo6cbeginE)
_ZN40_INTERNAL_ac17de41_4_k_cu_efc0e0ae_316074cuda3std3__45__cpo6cbeginE:
	.zero		1
	.type		_ZN40_INTERNAL_ac17de41_4_k_cu_efc0e0ae_316074cuda3std3__48in_placeE,@object
	.size		_ZN40_INTERNAL_ac17de41_4_k_cu_efc0e0ae_316074cuda3std3__48in_placeE,(_ZN40_INTERNAL_ac17de41_4_k_cu_efc0e0ae_316074cuda3std6ranges3__45__cpo9iter_moveE - _ZN40_INTERNAL_ac17de41_4_k_cu_efc0e0ae_316074cuda3std3__48in_placeE)
_ZN40_INTERNAL_ac17de41_4_k_cu_efc0e0ae_316074cuda3std3__48in_placeE:
	.zero		1
	.type		_ZN40_INTERNAL_ac17de41_4_k_cu_efc0e0ae_316074cuda3std6ranges3__45__cpo9iter_moveE,@object
	.size		_ZN40_INTERNAL_ac17de41_4_k_cu_efc0e0ae_316074cuda3std6ranges3__45__cpo9iter_moveE,(_ZN40_INTERNAL_ac17de41_4_k_cu_efc0e0ae_316074cuda3std3__45__cpo5beginE - _ZN40_INTERNAL_ac17de41_4_k_cu_efc0e0ae_316074cuda3std6ranges3__45__cpo9iter_moveE)
_ZN40_INTERNAL_ac17de41_4_k_cu_efc0e0ae_316074cuda3std6ranges3__45__cpo9iter_moveE:
	.zero		1
	.type		_ZN40_INTERNAL_ac17de41_4_k_cu_efc0e0ae_316074cuda3std3__45__cpo5beginE,@object
	.size		_ZN40_INTERNAL_ac17de41_4_k_cu_efc0e0ae_316074cuda3std3__45__cpo5beginE,(_ZN40_INTERNAL_ac17de41_4_k_cu_efc0e0ae_316074cuda3std3__442_GLOBAL__N__ac17de41_4_k_cu_efc0e0ae_316076ignoreE - _ZN40_INTERNAL_ac17de41_4_k_cu_efc0e0ae_316074cuda3std3__45__cpo5beginE)
_ZN40_INTERNAL_ac17de41_4_k_cu_efc0e0ae_316074cuda3std3__45__cpo5beginE:
	.zero		1
	.type		_ZN40_INTERNAL_ac17de41_4_k_cu_efc0e0ae_316074cuda3std3__442_GLOBAL__N__ac17de41_4_k_cu_efc0e0ae_316076ignoreE,@object
	.size		_ZN40_INTERNAL_ac17de41_4_k_cu_efc0e0ae_316074cuda3std3__442_GLOBAL__N__ac17de41_4_k_cu_efc0e0ae_316076ignoreE,(_ZN40_INTERNAL_ac17de41_4_k_cu_efc0e0ae_316074cute7productE - _ZN40_INTERNAL_ac17de41_4_k_cu_efc0e0ae_316074cuda3std3__442_GLOBAL__N__ac17de41_4_k_cu_efc0e0ae_316076ignoreE)
_ZN40_INTERNAL_ac17de41_4_k_cu_efc0e0ae_316074cuda3std3__442_GLOBAL__N__ac17de41_4_k_cu_efc0e0ae_316076ignoreE:
	.zero		1
	.type		_ZN40_INTERNAL_ac17de41_4_k_cu_efc0e0ae_316074cute7productE,@object
	.size		_ZN40_INTERNAL_ac17de41_4_k_cu_efc0e0ae_316074cute7productE,(_ZN40_INTERNAL_ac17de41_4_k_cu_efc0e0ae_316074cuda3std3__45__cpo3endE - _ZN40_INTERNAL_ac17de41_4_k_cu_efc0e0ae_316074cute7productE)
_ZN40_INTERNAL_ac17de41_4_k_cu_efc0e0ae_316074cute7productE:
	.zero		1
	.type		_ZN40_INTERNAL_ac17de41_4_k_cu_efc0e0ae_316074cuda3std3__45__cpo3endE,@object
	.size		_ZN40_INTERNAL_ac17de41_4_k_cu_efc0e0ae_316074cuda3std3__45__cpo3endE,(_ZN40_INTERNAL_ac17de41_4_k_cu_efc0e0ae_316074cuda3std3__419piecewise_constructE - _ZN40_INTERNAL_ac17de41_4_k_cu_efc0e0ae_316074cuda3std3__45__cpo3endE)
_ZN40_INTERNAL_ac17de41_4_k_cu_efc0e0ae_316074cuda3std3__45__cpo3endE:
	.zero		1
	.type		_ZN40_INTERNAL_ac17de41_4_k_cu_efc0e0ae_316074cuda3std3__419piecewise_constructE,@object
	.size		_ZN40_INTERNAL_ac17de41_4_k_cu_efc0e0ae_316074cuda3std3__419piecewise_constructE,(_ZN40_INTERNAL_ac17de41_4_k_cu_efc0e0ae_316074cuda3std3__45__cpo4cendE - _ZN40_INTERNAL_ac17de41_4_k_cu_efc0e0ae_316074cuda3std3__419piecewise_constructE)
_ZN40_INTERNAL_ac17de41_4_k_cu_efc0e0ae_316074cuda3std3__419piecewise_constructE:
	.zero		1
	.type		_ZN40_INTERNAL_ac17de41_4_k_cu_efc0e0ae_316074cuda3std3__45__cpo4cendE,@object
	.size		_ZN40_INTERNAL_ac17de41_4_k_cu_efc0e0ae_316074cuda3std3__45__cpo4cendE,(_ZN40_INTERNAL_ac17de41_4_k_cu_efc0e0ae_316074cuda3std6ranges3__45__cpo4swapE - _ZN40_INTERNAL_ac17de41_4_k_cu_efc0e0ae_316074cuda3std3__45__cpo4cendE)
_ZN40_INTERNAL_ac17de41_4_k_cu_efc0e0ae_316074cuda3std3__45__cpo4cendE:
	.zero		1
	.type		_ZN40_INTERNAL_ac17de41_4_k_cu_efc0e0ae_316074cuda3std6ranges3__45__cpo4swapE,@object
	.size		_ZN40_INTERNAL_ac17de41_4_k_cu_efc0e0ae_316074cuda3std6ranges3__45__cpo4swapE,(.L_9 - _ZN40_INTERNAL_ac17de41_4_k_cu_efc0e0ae_316074cuda3std6ranges3__45__cpo4swapE)
_ZN40_INTERNAL_ac17de41_4_k_cu_efc0e0ae_316074cuda3std6ranges3__45__cpo4swapE:
	.zero		1
.L_9:


//--------------------- .nv.constant0._ZN7cutlass13device_kernelINS_4gemm6kernel13GemmUniversalIN4cute5tupleIJiiiiEEENS1_10collective13CollectiveMmaINS1_35MainloopSm100TmaUmmaWarpSpecializedILi6ELi2ELi4ENS5_IJNS4_1CILi2EEENSA_ILi1EEESC_EEEEENS5_IJNSA_ILi64EEENSA_ILi176EEENSA_ILi128EEEEEEaNS5_IJlSC_lEEEaSJ_NS4_8TiledMMAINS4_8MMA_AtomIJNS4_15SM100_MMA_S8_SSIaaiLi64ELi176ELNS4_4UMMA5MajorE0ELSO_0ELNSN_8SaturateE0EEEEEENS4_6LayoutINS5_IJSC_SC_SC_EEENS5_IJNSA_ILi0EEESU_SU_EEEEENS5_IJNS4_10UnderscoreESX_SX_EEEEENS4_13SM90_TMA_LOADENS4_14ComposedLayoutINS4_7SwizzleILi3ELi4ELi3EEENS4_18smem_ptr_flag_bitsILi8EEENSS_INS5_IJNSA_ILi8EEESH_EEENS5_IJSH_SC_EEEEEEEvNS4_8identityENS4_23SM90_TMA_LOAD_MULTICASTES1A_vS1B_EENS_8epilogue10collective18CollectiveEpilogueINS1E_23Sm100TmaWarpSpecializedILi1ELi1ELi88ELb0ELb0EEEJSI_NS5_IJNSS_ISF_SC_EENSS_ISG_SC_EEEEEaSJ_aSJ_NS1E_6fusion15FusionCallbacksIS1I_NS1M_17LinearCombinationIaiaiLNS_15FloatRoundStyleE2EEESI_S1L_JEEENS4_5SM1004TMEM4LOAD25SM100_TMEM_LOAD_16dp32b8xES10_NS11_INS12_ILi0ELi4ELi3EEES15_NSS_INS5_IJS16_NSA_ILi16EEEEEENS5_IJS1X_SC_EEEEEEENS4_39AutoVectorizingCopyWithAssumedAlignmentILi128EEENS4_14SM90_TMA_STOREES21_S23_S23_EEEvvEEEEvNT_6ParamsE --------------------------
	.section	.nv.constant0._ZN7cutlass13device_kernelINS_4gemm6kernel13GemmUniversalIN4cute5tupleIJiiiiEEENS1_10collective13CollectiveMmaINS1_35MainloopSm100TmaUmmaWarpSpecializedILi6ELi2ELi4ENS5_IJNS4_1CILi2EEENSA_ILi1EEESC_EEEEENS5_IJNSA_ILi64EEENSA_ILi176EEENSA_ILi128EEEEEEaNS5_IJlSC_lEEEaSJ_NS4_8TiledMMAINS4_8MMA_AtomIJNS4_15SM100_MMA_S8_SSIaaiLi64ELi176ELNS4_4UMMA5MajorE0ELSO_0ELNSN_8SaturateE0EEEEEENS4_6LayoutINS5_IJSC_SC_SC_EEENS5_IJNSA_ILi0EEESU_SU_EEEEENS5_IJNS4_10UnderscoreESX_SX_EEEEENS4_13SM90_TMA_LOADENS4_14ComposedLayoutINS4_7SwizzleILi3ELi4ELi3EEENS4_18smem_ptr_flag_bitsILi8EEENSS_INS5_IJNSA_ILi8EEESH_EEENS5_IJSH_SC_EEEEEEEvNS4_8identityENS4_23SM90_TMA_LOAD_MULTICASTES1A_vS1B_EENS_8epilogue10collective18CollectiveEpilogueINS1E_23Sm100TmaWarpSpecializedILi1ELi1ELi88ELb0ELb0EEEJSI_NS5_IJNSS_ISF_SC_EENSS_ISG_SC_EEEEEaSJ_aSJ_NS1E_6fusion15FusionCallbacksIS1I_NS1M_17LinearCombinationIaiaiLNS_15FloatRoundStyleE2EEESI_S1L_JEEENS4_5SM1004TMEM4LOAD25SM100_TMEM_LOAD_16dp32b8xES10_NS11_INS12_ILi0ELi4ELi3EEES15_NSS_INS5_IJS16_NSA_ILi16EEEEEENS5_IJS1X_SC_EEEEEEENS4_39AutoVectorizingCopyWithAssumedAlignmentILi128EEENS4_14SM90_TMA_STOREES21_S23_S23_EEEvvEEEEvNT_6ParamsE,"a",@progbits
	.sectionflags	@""
	.align	4
.nv.constant0._ZN7cutlass13device_kernelINS_4gemm6kernel13GemmUniversalIN4cute5tupleIJiiiiEEENS1_10collective13CollectiveMmaINS1_35MainloopSm100TmaUmmaWarpSpecializedILi6ELi2ELi4ENS5_IJNS4_1CILi2EEENSA_ILi1EEESC_EEEEENS5_IJNSA_ILi64EEENSA_ILi176EEENSA_ILi128EEEEEEaNS5_IJlSC_lEEEaSJ_NS4_8TiledMMAINS4_8MMA_AtomIJNS4_15SM100_MMA_S8_SSIaaiLi64ELi176ELNS4_4UMMA5MajorE0ELSO_0ELNSN_8SaturateE0EEEEEENS4_6LayoutINS5_IJSC_SC_SC_EEENS5_IJNSA_ILi0EEESU_SU_EEEEENS5_IJNS4_10UnderscoreESX_SX_EEEEENS4_13SM90_TMA_LOADENS4_14ComposedLayoutINS4_7SwizzleILi3ELi4ELi3EEENS4_18smem_ptr_flag_bitsILi8EEENSS_INS5_IJNSA_ILi8EEESH_EEENS5_IJSH_SC_EEEEEEEvNS4_8identityENS4_23SM90_TMA_LOAD_MULTICASTES1A_vS1B_EENS_8epilogue10collective18CollectiveEpilogueINS1E_23Sm100TmaWarpSpecializedILi1ELi1ELi88ELb0ELb0EEEJSI_NS5_IJNSS_ISF_SC_EENSS_ISG_SC_EEEEEaSJ_aSJ_NS1E_6fusion15FusionCallbacksIS1I_NS1M_17LinearCombinationIaiaiLNS_15FloatRoundStyleE2EEESI_S1L_JEEENS4_5SM1004TMEM4LOAD25SM100_TMEM_LOAD_16dp32b8xES10_NS11_INS12_ILi0ELi4ELi3EEES15_NSS_INS5_IJS16_NSA_ILi16EEEEEENS5_IJS1X_SC_EEEEEEENS4_39AutoVectorizingCopyWithAssumedAlignmentILi128EEENS4_14SM90_TMA_STOREES21_S23_S23_EEEvvEEEEvNT_6ParamsE:
	.zero		2944


//--------------------- SYMBOLS --------------------------

	.type		.nv.reservedSmem.offset0,@object
	.size		.nv.reservedSmem.offset0,0x4
	.type		.nv.reservedSmem.cap,@object
	.size		.nv.reservedSmem.cap,0x4
	.type		__assertfail,@function
